//
// Generated by NVIDIA NVVM Compiler
//
// Compiler Build ID: CL-36424714
// Cuda compilation tools, release 13.0, V13.0.88
// Based on NVVM 20.0.0
//

.version 9.0
.target sm_100
.address_size 64

	// .globl	_Z13convertToDBFSPff

.visible .entry _Z13convertToDBFSPff(
	.param .u64 .ptr .align 1 _Z13convertToDBFSPff_param_0,
	.param .f32 _Z13convertToDBFSPff_param_1
)
{
	.reg .pred 	%p<5>;
	.reg .b32 	%r<9>;
	.reg .b32 	%f<28>;
	.reg .b64 	%rd<5>;

	ld.param.u64 	%rd1, [_Z13convertToDBFSPff_param_0];
	ld.param.f32 	%f1, [_Z13convertToDBFSPff_param_1];
	cvta.to.global.u64 	%rd2, %rd1;
	mov.u32 	%r1, %ctaid.x;
	mov.u32 	%r2, %ntid.x;
	mov.u32 	%r3, %tid.x;
	mad.lo.s32 	%r4, %r1, %r2, %r3;
	mul.wide.u32 	%rd3, %r4, 4;
	add.s64 	%rd4, %rd2, %rd3;
	ld.global.f32 	%f2, [%rd4];
	div.rn.f32 	%f3, %f2, %f1;
	setp.lt.f32 	%p1, %f3, 0f00800000;
	mul.f32 	%f4, %f3, 0f4B000000;
	selp.f32 	%f5, %f4, %f3, %p1;
	selp.f32 	%f6, 0fC1B80000, 0f00000000, %p1;
	mov.b32 	%r5, %f5;
	add.s32 	%r6, %r5, -1059760811;
	and.b32  	%r7, %r6, -8388608;
	sub.s32 	%r8, %r5, %r7;
	mov.b32 	%f7, %r8;
	cvt.rn.f32.s32 	%f8, %r7;
	fma.rn.f32 	%f9, %f8, 0f34000000, %f6;
	add.f32 	%f10, %f7, 0fBF800000;
	fma.rn.f32 	%f11, %f10, 0fBE055027, 0f3E1039F6;
	fma.rn.f32 	%f12, %f11, %f10, 0fBDF8CDCC;
	fma.rn.f32 	%f13, %f12, %f10, 0f3E0F2955;
	fma.rn.f32 	%f14, %f13, %f10, 0fBE2AD8B9;
	fma.rn.f32 	%f15, %f14, %f10, 0f3E4CED0B;
	fma.rn.f32 	%f16, %f15, %f10, 0fBE7FFF22;
	fma.rn.f32 	%f17, %f16, %f10, 0f3EAAAA78;
	fma.rn.f32 	%f18, %f17, %f10, 0fBF000000;
	mul.f32 	%f19, %f10, %f18;
	fma.rn.f32 	%f20, %f19, %f10, %f10;
	fma.rn.f32 	%f21, %f9, 0f3F317218, %f20;
	setp.gt.u32 	%p2, %r5, 2139095039;
	fma.rn.f32 	%f22, %f5, 0f7F800000, 0f7F800000;
	selp.f32 	%f23, %f22, %f21, %p2;
	setp.eq.f32 	%p3, %f5, 0f00000000;
	mul.f32 	%f24, %f23, 0f3EDE5BD9;
	mul.f32 	%f25, %f24, 0f41A00000;
	selp.f32 	%f26, 0fFF800000, %f25, %p3;
	setp.lt.f32 	%p4, %f26, 0fC61C4000;
	selp.f32 	%f27, 0fC61C4000, %f26, %p4;
	st.global.f32 	[%rd4], %f27;
	ret;

}
	// .globl	_Z20updateDensityHeatmapP6float2Pfjjjjf
.visible .entry _Z20updateDensityHeatmapP6float2Pfjjjjf(
	.param .u64 .ptr .align 1 _Z20updateDensityHeatmapP6float2Pfjjjjf_param_0,
	.param .u64 .ptr .align 1 _Z20updateDensityHeatmapP6float2Pfjjjjf_param_1,
	.param .u32 _Z20updateDensityHeatmapP6float2Pfjjjjf_param_2,
	.param .u32 _Z20updateDensityHeatmapP6float2Pfjjjjf_param_3,
	.param .u32 _Z20updateDensityHeatmapP6float2Pfjjjjf_param_4,
	.param .u32 _Z20updateDensityHeatmapP6float2Pfjjjjf_param_5,
	.param .f32 _Z20updateDensityHeatmapP6float2Pfjjjjf_param_6
)
{
	.reg .pred 	%p<70>;
	.reg .b32 	%r<14>;
	.reg .b32 	%f<165>;
	.reg .b64 	%rd<117>;

	ld.param.u64 	%rd35, [_Z20updateDensityHeatmapP6float2Pfjjjjf_param_0];
	ld.param.u64 	%rd36, [_Z20updateDensityHeatmapP6float2Pfjjjjf_param_1];
	ld.param.u32 	%r3, [_Z20updateDensityHeatmapP6float2Pfjjjjf_param_2];
	ld.param.u32 	%r4, [_Z20updateDensityHeatmapP6float2Pfjjjjf_param_3];
	ld.param.u32 	%r5, [_Z20updateDensityHeatmapP6float2Pfjjjjf_param_4];
	ld.param.u32 	%r6, [_Z20updateDensityHeatmapP6float2Pfjjjjf_param_5];
	ld.param.f32 	%f77, [_Z20updateDensityHeatmapP6float2Pfjjjjf_param_6];
	cvta.to.global.u64 	%rd1, %rd36;
	mov.u32 	%r7, %ctaid.x;
	mov.u32 	%r8, %ntid.x;
	mov.u32 	%r9, %tid.x;
	mad.lo.s32 	%r1, %r7, %r8, %r9;
	mov.u32 	%r10, %ctaid.y;
	mov.u32 	%r11, %ntid.y;
	mov.u32 	%r12, %tid.y;
	mad.lo.s32 	%r2, %r10, %r11, %r12;
	cvt.u64.u32 	%rd2, %r5;
	setp.eq.s32 	%p1, %r5, 0;
	mov.f32 	%f123, 0f00000000;
	mov.f32 	%f124, %f123;
	@%p1 bra 	$L__BB1_41;
	cvt.rn.f32.u32 	%f81, %r2;
	neg.f32 	%f82, %f81;
	mul.f32 	%f83, %f77, %f82;
	cvt.u64.u32 	%rd3, %r3;
	cvt.u64.u32 	%rd4, %r1;
	mul.f32 	%f1, %f83, 0f3F733333;
	mul.f32 	%f2, %f83, 0f3F866666;
	cvt.u64.u32 	%rd5, %r6;
	and.b64  	%rd6, %rd2, 7;
	setp.lt.u32 	%p2, %r5, 8;
	mov.f32 	%f124, 0f00000000;
	mov.b64 	%rd115, 0;
	mov.f32 	%f123, %f124;
	@%p2 bra 	$L__BB1_20;
	and.b64  	%rd115, %rd2, 4294967288;
	add.s64 	%rd112, %rd5, -7;
	neg.s64 	%rd9, %rd115;
	shl.b64 	%rd39, %rd4, 2;
	add.s64 	%rd111, %rd1, %rd39;
	shl.b64 	%rd11, %rd3, 2;
	mov.f32 	%f124, 0f00000000;
	mov.b64 	%rd113, 0;
$L__BB1_3:
	.pragma "nounroll";
	ld.global.f32 	%f85, [%rd111];
	setp.leu.f32 	%p3, %f1, %f85;
	setp.geu.f32 	%p4, %f2, %f85;
	or.pred  	%p5, %p3, %p4;
	@%p5 bra 	$L__BB1_5;
	add.f32 	%f124, %f124, 0f3F800000;
	setp.gt.u64 	%p6, %rd113, %rd5;
	selp.b64 	%rd40, %rd2, 0, %p6;
	add.s64 	%rd41, %rd40, %rd112;
	add.s64 	%rd42, %rd41, 7;
	cvt.rn.f32.u64 	%f86, %rd42;
	add.f32 	%f123, %f123, %f86;
$L__BB1_5:
	add.s64 	%rd15, %rd111, %rd11;
	ld.global.f32 	%f87, [%rd15];
	setp.leu.f32 	%p7, %f1, %f87;
	setp.geu.f32 	%p8, %f2, %f87;
	or.pred  	%p9, %p7, %p8;
	@%p9 bra 	$L__BB1_7;
	add.f32 	%f124, %f124, 0f3F800000;
	setp.lt.u64 	%p10, %rd113, %rd5;
	selp.b64 	%rd43, 0, %rd2, %p10;
	add.s64 	%rd44, %rd43, %rd112;
	add.s64 	%rd45, %rd44, 6;
	cvt.rn.f32.u64 	%f88, %rd45;
	add.f32 	%f123, %f123, %f88;
$L__BB1_7:
	add.s64 	%rd16, %rd15, %rd11;
	ld.global.f32 	%f89, [%rd16];
	setp.leu.f32 	%p11, %f1, %f89;
	setp.geu.f32 	%p12, %f2, %f89;
	or.pred  	%p13, %p11, %p12;
	@%p13 bra 	$L__BB1_9;
	add.s64 	%rd46, %rd113, 2;
	add.f32 	%f124, %f124, 0f3F800000;
	setp.gt.u64 	%p14, %rd46, %rd5;
	selp.b64 	%rd47, %rd2, 0, %p14;
	add.s64 	%rd48, %rd47, %rd112;
	add.s64 	%rd49, %rd48, 5;
	cvt.rn.f32.u64 	%f90, %rd49;
	add.f32 	%f123, %f123, %f90;
$L__BB1_9:
	add.s64 	%rd17, %rd16, %rd11;
	ld.global.f32 	%f91, [%rd17];
	setp.leu.f32 	%p15, %f1, %f91;
	setp.geu.f32 	%p16, %f2, %f91;
	or.pred  	%p17, %p15, %p16;
	@%p17 bra 	$L__BB1_11;
	add.s64 	%rd50, %rd113, 3;
	add.f32 	%f124, %f124, 0f3F800000;
	setp.gt.u64 	%p18, %rd50, %rd5;
	selp.b64 	%rd51, %rd2, 0, %p18;
	add.s64 	%rd52, %rd51, %rd112;
	add.s64 	%rd53, %rd52, 4;
	cvt.rn.f32.u64 	%f92, %rd53;
	add.f32 	%f123, %f123, %f92;
$L__BB1_11:
	add.s64 	%rd18, %rd17, %rd11;
	ld.global.f32 	%f93, [%rd18];
	setp.leu.f32 	%p19, %f1, %f93;
	setp.geu.f32 	%p20, %f2, %f93;
	or.pred  	%p21, %p19, %p20;
	@%p21 bra 	$L__BB1_13;
	add.s64 	%rd54, %rd113, 4;
	add.f32 	%f124, %f124, 0f3F800000;
	setp.gt.u64 	%p22, %rd54, %rd5;
	selp.b64 	%rd55, %rd2, 0, %p22;
	add.s64 	%rd56, %rd55, %rd112;
	add.s64 	%rd57, %rd56, 3;
	cvt.rn.f32.u64 	%f94, %rd57;
	add.f32 	%f123, %f123, %f94;
$L__BB1_13:
	add.s64 	%rd19, %rd18, %rd11;
	ld.global.f32 	%f95, [%rd19];
	setp.leu.f32 	%p23, %f1, %f95;
	setp.geu.f32 	%p24, %f2, %f95;
	or.pred  	%p25, %p23, %p24;
	@%p25 bra 	$L__BB1_15;
	add.s64 	%rd58, %rd113, 5;
	add.f32 	%f124, %f124, 0f3F800000;
	setp.gt.u64 	%p26, %rd58, %rd5;
	selp.b64 	%rd59, %rd2, 0, %p26;
	add.s64 	%rd60, %rd59, %rd112;
	add.s64 	%rd61, %rd60, 2;
	cvt.rn.f32.u64 	%f96, %rd61;
	add.f32 	%f123, %f123, %f96;
$L__BB1_15:
	add.s64 	%rd20, %rd19, %rd11;
	ld.global.f32 	%f97, [%rd20];
	setp.leu.f32 	%p27, %f1, %f97;
	setp.geu.f32 	%p28, %f2, %f97;
	or.pred  	%p29, %p27, %p28;
	@%p29 bra 	$L__BB1_17;
	add.s64 	%rd62, %rd113, 6;
	add.f32 	%f124, %f124, 0f3F800000;
	setp.gt.u64 	%p30, %rd62, %rd5;
	selp.b64 	%rd63, %rd2, 0, %p30;
	add.s64 	%rd64, %rd63, %rd112;
	add.s64 	%rd65, %rd64, 1;
	cvt.rn.f32.u64 	%f98, %rd65;
	add.f32 	%f123, %f123, %f98;
$L__BB1_17:
	add.s64 	%rd66, %rd20, %rd11;
	ld.global.f32 	%f99, [%rd66];
	setp.leu.f32 	%p31, %f1, %f99;
	setp.geu.f32 	%p32, %f2, %f99;
	or.pred  	%p33, %p31, %p32;
	@%p33 bra 	$L__BB1_19;
	add.s64 	%rd67, %rd113, 7;
	add.f32 	%f124, %f124, 0f3F800000;
	setp.gt.u64 	%p34, %rd67, %rd5;
	selp.b64 	%rd68, %rd2, 0, %p34;
	add.s64 	%rd69, %rd68, %rd112;
	cvt.rn.f32.u64 	%f100, %rd69;
	add.f32 	%f123, %f123, %f100;
$L__BB1_19:
	add.s64 	%rd113, %rd113, 8;
	add.s64 	%rd112, %rd112, -8;
	add.s64 	%rd70, %rd9, %rd113;
	shl.b64 	%rd71, %rd3, 5;
	add.s64 	%rd111, %rd111, %rd71;
	setp.ne.s64 	%p35, %rd70, 0;
	@%p35 bra 	$L__BB1_3;
$L__BB1_20:
	setp.eq.s64 	%p36, %rd6, 0;
	@%p36 bra 	$L__BB1_41;
	and.b64  	%rd25, %rd2, 3;
	setp.lt.u64 	%p37, %rd6, 4;
	@%p37 bra 	$L__BB1_31;
	mad.lo.s64 	%rd72, %rd115, %rd3, %rd4;
	shl.b64 	%rd73, %rd72, 2;
	add.s64 	%rd26, %rd1, %rd73;
	ld.global.f32 	%f102, [%rd26];
	setp.leu.f32 	%p38, %f1, %f102;
	setp.geu.f32 	%p39, %f2, %f102;
	or.pred  	%p40, %p38, %p39;
	@%p40 bra 	$L__BB1_24;
	add.f32 	%f124, %f124, 0f3F800000;
	setp.gt.u64 	%p41, %rd115, %rd5;
	selp.b64 	%rd74, %rd2, 0, %p41;
	add.s64 	%rd75, %rd74, %rd5;
	sub.s64 	%rd76, %rd75, %rd115;
	cvt.rn.f32.u64 	%f103, %rd76;
	add.f32 	%f123, %f123, %f103;
$L__BB1_24:
	shl.b64 	%rd27, %rd3, 2;
	add.s64 	%rd28, %rd26, %rd27;
	ld.global.f32 	%f104, [%rd28];
	setp.leu.f32 	%p42, %f1, %f104;
	setp.geu.f32 	%p43, %f2, %f104;
	or.pred  	%p44, %p42, %p43;
	@%p44 bra 	$L__BB1_26;
	not.b64 	%rd77, %rd115;
	add.f32 	%f124, %f124, 0f3F800000;
	setp.lt.u64 	%p45, %rd115, %rd5;
	selp.b64 	%rd78, 0, %rd2, %p45;
	add.s64 	%rd79, %rd78, %rd5;
	add.s64 	%rd80, %rd79, %rd77;
	cvt.rn.f32.u64 	%f105, %rd80;
	add.f32 	%f123, %f123, %f105;
$L__BB1_26:
	add.s64 	%rd29, %rd28, %rd27;
	ld.global.f32 	%f106, [%rd29];
	setp.leu.f32 	%p46, %f1, %f106;
	setp.geu.f32 	%p47, %f2, %f106;
	or.pred  	%p48, %p46, %p47;
	@%p48 bra 	$L__BB1_28;
	add.s64 	%rd81, %rd115, 2;
	add.f32 	%f124, %f124, 0f3F800000;
	setp.gt.u64 	%p49, %rd81, %rd5;
	selp.b64 	%rd82, %rd2, 0, %p49;
	add.s64 	%rd83, %rd82, %rd5;
	sub.s64 	%rd84, %rd83, %rd81;
	cvt.rn.f32.u64 	%f107, %rd84;
	add.f32 	%f123, %f123, %f107;
$L__BB1_28:
	add.s64 	%rd85, %rd29, %rd27;
	ld.global.f32 	%f108, [%rd85];
	setp.leu.f32 	%p50, %f1, %f108;
	setp.geu.f32 	%p51, %f2, %f108;
	or.pred  	%p52, %p50, %p51;
	@%p52 bra 	$L__BB1_30;
	add.s64 	%rd86, %rd115, 3;
	add.f32 	%f124, %f124, 0f3F800000;
	setp.gt.u64 	%p53, %rd86, %rd5;
	selp.b64 	%rd87, %rd2, 0, %p53;
	add.s64 	%rd88, %rd87, %rd5;
	sub.s64 	%rd89, %rd88, %rd86;
	cvt.rn.f32.u64 	%f109, %rd89;
	add.f32 	%f123, %f123, %f109;
$L__BB1_30:
	add.s64 	%rd115, %rd115, 4;
$L__BB1_31:
	setp.eq.s64 	%p54, %rd25, 0;
	@%p54 bra 	$L__BB1_41;
	setp.eq.s64 	%p55, %rd25, 1;
	@%p55 bra 	$L__BB1_38;
	mad.lo.s64 	%rd90, %rd115, %rd3, %rd4;
	shl.b64 	%rd91, %rd90, 2;
	add.s64 	%rd32, %rd1, %rd91;
	ld.global.f32 	%f111, [%rd32];
	setp.leu.f32 	%p56, %f1, %f111;
	setp.geu.f32 	%p57, %f2, %f111;
	or.pred  	%p58, %p56, %p57;
	@%p58 bra 	$L__BB1_35;
	add.f32 	%f124, %f124, 0f3F800000;
	setp.gt.u64 	%p59, %rd115, %rd5;
	selp.b64 	%rd92, %rd2, 0, %p59;
	add.s64 	%rd93, %rd92, %rd5;
	sub.s64 	%rd94, %rd93, %rd115;
	cvt.rn.f32.u64 	%f112, %rd94;
	add.f32 	%f123, %f123, %f112;
$L__BB1_35:
	shl.b64 	%rd95, %rd3, 2;
	add.s64 	%rd96, %rd32, %rd95;
	ld.global.f32 	%f113, [%rd96];
	setp.leu.f32 	%p60, %f1, %f113;
	setp.geu.f32 	%p61, %f2, %f113;
	or.pred  	%p62, %p60, %p61;
	@%p62 bra 	$L__BB1_37;
	not.b64 	%rd97, %rd115;
	add.f32 	%f124, %f124, 0f3F800000;
	setp.lt.u64 	%p63, %rd115, %rd5;
	selp.b64 	%rd98, 0, %rd2, %p63;
	add.s64 	%rd99, %rd98, %rd5;
	add.s64 	%rd100, %rd99, %rd97;
	cvt.rn.f32.u64 	%f114, %rd100;
	add.f32 	%f123, %f123, %f114;
$L__BB1_37:
	add.s64 	%rd115, %rd115, 2;
$L__BB1_38:
	and.b64  	%rd101, %rd2, 1;
	setp.eq.b64 	%p64, %rd101, 1;
	not.pred 	%p65, %p64;
	@%p65 bra 	$L__BB1_41;
	mad.lo.s64 	%rd102, %rd115, %rd3, %rd4;
	shl.b64 	%rd103, %rd102, 2;
	add.s64 	%rd104, %rd1, %rd103;
	ld.global.f32 	%f115, [%rd104];
	setp.leu.f32 	%p66, %f1, %f115;
	setp.geu.f32 	%p67, %f2, %f115;
	or.pred  	%p68, %p66, %p67;
	@%p68 bra 	$L__BB1_41;
	add.f32 	%f124, %f124, 0f3F800000;
	setp.gt.u64 	%p69, %rd115, %rd5;
	selp.b64 	%rd105, %rd2, 0, %p69;
	add.s64 	%rd106, %rd105, %rd5;
	sub.s64 	%rd107, %rd106, %rd115;
	cvt.rn.f32.u64 	%f116, %rd107;
	add.f32 	%f123, %f123, %f116;
$L__BB1_41:
	cvta.to.global.u64 	%rd108, %rd35;
	mad.lo.s32 	%r13, %r4, %r1, %r2;
	cvt.rn.f32.u32 	%f117, %r5;
	div.rn.f32 	%f118, %f124, %f117;
	mul.wide.u32 	%rd109, %r13, 8;
	add.s64 	%rd110, %rd108, %rd109;
	div.rn.f32 	%f119, %f123, %f117;
	div.rn.f32 	%f120, %f119, %f117;
	st.global.v2.f32 	[%rd110], {%f118, %f120};
	ret;

}


// ===== COMPILED SASS (sm_100) =====

	.target	sm_100

	.elftype	@"ET_EXEC"


//--------------------- .note.nv.tkinfo           --------------------------
	.section	.note.nv.tkinfo,"",@"SHT_NOTE"
	.sectionflags	@"SHF_NOTE_NV_TKINFO"
	.tkinfo
        /*0018*/ 	.word	0x00000002
        /*0030*/ 	.string	""
        /*0030*/ 	.string	"ptxas"
        /*0030*/ 	.string	"Cuda compilation tools, release 13.0, V13.0.88"
        /*0030*/ 	.string	"Build cuda_13.0.r13.0/compiler.36424714_0"
        /*0030*/ 	.string	"-arch sm_100 -m 64 "



//--------------------- .note.nv.cuinfo           --------------------------
	.section	.note.nv.cuinfo,"",@"SHT_NOTE"
	.sectionflags	@"SHF_NOTE_NV_CUINFO"
        /*0018*/ 	.short	0x0002
        /*001a*/ 	.short	0x0064
        /*001c*/ 	.short	0x0082
	.zero		2


//--------------------- .nv.info                  --------------------------
	.section	.nv.info,"",@"SHT_CUDA_INFO"
	.align	4


	//----- nvinfo : EIATTR_REGCOUNT
	.align		4
        /*0000*/ 	.byte	0x04, 0x2f
        /*0002*/ 	.short	(.L_1 - .L_0)
	.align		4
.L_0:
        /*0004*/ 	.word	index@(_Z13convertToDBFSPff)
        /*0008*/ 	.word	0x00000010


	//----- nvinfo : EIATTR_FRAME_SIZE
	.align		4
.L_1:
        /*000c*/ 	.byte	0x04, 0x11
        /*000e*/ 	.short	(.L_3 - .L_2)
	.align		4
.L_2:
        /*0010*/ 	.word	index@($__internal_1_$__cuda_sm3x_div_rn_noftz_f32_slowpath)
        /*0014*/ 	.word	0x00000000


	//----- nvinfo : EIATTR_FRAME_SIZE
	.align		4
.L_3:
        /*0018*/ 	.byte	0x04, 0x11
        /*001a*/ 	.short	(.L_5 - .L_4)
	.align		4
.L_4:
        /*001c*/ 	.word	index@(_Z13convertToDBFSPff)
        /*0020*/ 	.word	0x00000000


	//----- nvinfo : EIATTR_REGCOUNT
	.align		4
.L_5:
        /*0024*/ 	.byte	0x04, 0x2f
        /*0026*/ 	.short	(.L_7 - .L_6)
	.align		4
.L_6:
        /*0028*/ 	.word	index@(_Z20updateDensityHeatmapP6float2Pfjjjjf)
        /*002c*/ 	.word	0x00000023


	//----- nvinfo : EIATTR_FRAME_SIZE
	.align		4
.L_7:
        /*0030*/ 	.byte	0x04, 0x11
        /*0032*/ 	.short	(.L_9 - .L_8)
	.align		4
.L_8:
        /*0034*/ 	.word	index@($__internal_0_$__cuda_sm3x_div_rn_noftz_f32_slowpath)
        /*0038*/ 	.word	0x00000000


	//----- nvinfo : EIATTR_FRAME_SIZE
	.align		4
.L_9:
        /*003c*/ 	.byte	0x04, 0x11
        /*003e*/ 	.short	(.L_11 - .L_10)
	.align		4
.L_10:
        /*0040*/ 	.word	index@(_Z20updateDensityHeatmapP6float2Pfjjjjf)
        /*0044*/ 	.word	0x00000000


	//----- nvinfo : EIATTR_MIN_STACK_SIZE
	.align		4
.L_11:
        /*0048*/ 	.byte	0x04, 0x12
        /*004a*/ 	.short	(.L_13 - .L_12)
	.align		4
.L_12:
        /*004c*/ 	.word	index@(_Z20updateDensityHeatmapP6float2Pfjjjjf)
        /*0050*/ 	.word	0x00000000


	//----- nvinfo : EIATTR_MIN_STACK_SIZE
	.align		4
.L_13:
        /*0054*/ 	.byte	0x04, 0x12
        /*0056*/ 	.short	(.L_15 - .L_14)
	.align		4
.L_14:
        /*0058*/ 	.word	index@(_Z13convertToDBFSPff)
        /*005c*/ 	.word	0x00000000
.L_15:


//--------------------- .nv.compat                --------------------------
	.section	.nv.compat,"",@"SHT_CUDA_COMPAT_INFO"
	.align	4
        /*0000*/ 	.byte	0x02, 0x09, 0x00, 0x00, 0x02, 0x02, 0x01, 0x00, 0x02, 0x05, 0x05, 0x00, 0x03, 0x07, 0x01, 0x01
        /*0010*/ 	.byte	0x02, 0x03, 0x00, 0x00, 0x02, 0x06, 0x01, 0x00, 0x04, 0x0b, 0x08, 0x00, 0x01, 0x00, 0x00, 0x00
        /*0020*/ 	.byte	0x00, 0x00, 0x00, 0x00


//--------------------- .nv.info._Z20updateDensityHeatmapP6float2Pfjjjjf --------------------------
	.section	.nv.info._Z20updateDensityHeatmapP6float2Pfjjjjf,"",@"SHT_CUDA_INFO"
	.sectionflags	@""
	.align	4


	//----- nvinfo : EIATTR_CUDA_API_VERSION
	.align		4
        /*0000*/ 	.byte	0x04, 0x37
        /*0002*/ 	.short	(.L_17 - .L_16)
.L_16:
        /*0004*/ 	.word	0x00000082


	//----- nvinfo : EIATTR_KPARAM_INFO
	.align		4
.L_17:
        /*0008*/ 	.byte	0x04, 0x17
        /*000a*/ 	.short	(.L_19 - .L_18)
.L_18:
        /*000c*/ 	.word	0x00000000
        /*0010*/ 	.short	0x0006
        /*0012*/ 	.short	0x0020
        /*0014*/ 	.byte	0x00, 0xf0, 0x11, 0x00


	//----- nvinfo : EIATTR_KPARAM_INFO
	.align		4
.L_19:
        /*0018*/ 	.byte	0x04, 0x17
        /*001a*/ 	.short	(.L_21 - .L_20)
.L_20:
        /*001c*/ 	.word	0x00000000
        /*0020*/ 	.short	0x0005
        /*0022*/ 	.short	0x001c
        /*0024*/ 	.byte	0x00, 0xf0, 0x11, 0x00


	//----- nvinfo : EIATTR_KPARAM_INFO
	.align		4
.L_21:
        /*0028*/ 	.byte	0x04, 0x17
        /*002a*/ 	.short	(.L_23 - .L_22)
.L_22:
        /*002c*/ 	.word	0x00000000
        /*0030*/ 	.short	0x0004
        /*0032*/ 	.short	0x0018
        /*0034*/ 	.byte	0x00, 0xf0, 0x11, 0x00


	//----- nvinfo : EIATTR_KPARAM_INFO
	.align		4
.L_23:
        /*0038*/ 	.byte	0x04, 0x17
        /*003a*/ 	.short	(.L_25 - .L_24)
.L_24:
        /*003c*/ 	.word	0x00000000
        /*0040*/ 	.short	0x0003
        /*0042*/ 	.short	0x0014
        /*0044*/ 	.byte	0x00, 0xf0, 0x11, 0x00


	//----- nvinfo : EIATTR_KPARAM_INFO
	.align		4
.L_25:
        /*0048*/ 	.byte	0x04, 0x17
        /*004a*/ 	.short	(.L_27 - .L_26)
.L_26:
        /*004c*/ 	.word	0x00000000
        /*0050*/ 	.short	0x0002
        /*0052*/ 	.short	0x0010
        /*0054*/ 	.byte	0x00, 0xf0, 0x11, 0x00


	//----- nvinfo : EIATTR_KPARAM_INFO
	.align		4
.L_27:
        /*0058*/ 	.byte	0x04, 0x17
        /*005a*/ 	.short	(.L_29 - .L_28)
.L_28:
        /*005c*/ 	.word	0x00000000
        /*0060*/ 	.short	0x0001
        /*0062*/ 	.short	0x0008
        /*0064*/ 	.byte	0x00, 0xf5, 0x21, 0x00


	//----- nvinfo : EIATTR_KPARAM_INFO
	.align		4
.L_29:
        /*0068*/ 	.byte	0x04, 0x17
        /*006a*/ 	.short	(.L_31 - .L_30)
.L_30:
        /*006c*/ 	.word	0x00000000
        /*0070*/ 	.short	0x0000
        /*0072*/ 	.short	0x0000
        /*0074*/ 	.byte	0x00, 0xf5, 0x21, 0x00


	//----- nvinfo : EIATTR_SPARSE_MMA_MASK
	.align		4
.L_31:
        /*0078*/ 	.byte	0x03, 0x50
        /*007a*/ 	.short	0x0000


	//----- nvinfo : EIATTR_MAXREG_COUNT
	.align		4
        /*007c*/ 	.byte	0x03, 0x1b
        /*007e*/ 	.short	0x00ff


	//----- nvinfo : EIATTR_MERCURY_ISA_VERSION
	.align		4
        /*0080*/ 	.byte	0x03, 0x5f
        /*0082*/ 	.short	0x0101


	//----- nvinfo : EIATTR_VRC_CTA_INIT_COUNT
	.align		4
        /*0084*/ 	.byte	0x02, 0x4a
	.zero		1
	.zero		1


	//----- nvinfo : EIATTR_EXIT_INSTR_OFFSETS
	.align		4
        /*0088*/ 	.byte	0x04, 0x1c
        /*008a*/ 	.short	(.L_33 - .L_32)


	//   ....[0]....
.L_32:
        /*008c*/ 	.word	0x00001850


	//----- nvinfo : EIATTR_CRS_STACK_SIZE
	.align		4
.L_33:
        /*0090*/ 	.byte	0x04, 0x1e
        /*0092*/ 	.short	(.L_35 - .L_34)
.L_34:
        /*0094*/ 	.word	0x00000000


	//----- nvinfo : EIATTR_CBANK_PARAM_SIZE
	.align		4
.L_35:
        /*0098*/ 	.byte	0x03, 0x19
        /*009a*/ 	.short	0x0024


	//----- nvinfo : EIATTR_PARAM_CBANK
	.align		4
        /*009c*/ 	.byte	0x04, 0x0a
        /*009e*/ 	.short	(.L_37 - .L_36)
	.align		4
.L_36:
        /*00a0*/ 	.word	index@(.nv.constant0._Z20updateDensityHeatmapP6float2Pfjjjjf)
        /*00a4*/ 	.short	0x0380
        /*00a6*/ 	.short	0x0024


	//----- nvinfo : EIATTR_SW_WAR
	.align		4
.L_37:
        /*00a8*/ 	.byte	0x04, 0x36
        /*00aa*/ 	.short	(.L_39 - .L_38)
.L_38:
        /*00ac*/ 	.word	0x00000008
.L_39:


//--------------------- .nv.info._Z13convertToDBFSPff --------------------------
	.section	.nv.info._Z13convertToDBFSPff,"",@"SHT_CUDA_INFO"
	.sectionflags	@""
	.align	4


	//----- nvinfo : EIATTR_CUDA_API_VERSION
	.align		4
        /*0000*/ 	.byte	0x04, 0x37
        /*0002*/ 	.short	(.L_41 - .L_40)
.L_40:
        /*0004*/ 	.word	0x00000082


	//----- nvinfo : EIATTR_KPARAM_INFO
	.align		4
.L_41:
        /*0008*/ 	.byte	0x04, 0x17
        /*000a*/ 	.short	(.L_43 - .L_42)
.L_42:
        /*000c*/ 	.word	0x00000000
        /*0010*/ 	.short	0x0001
        /*0012*/ 	.short	0x0008
        /*0014*/ 	.byte	0x00, 0xf0, 0x11, 0x00


	//----- nvinfo : EIATTR_KPARAM_INFO
	.align		4
.L_43:
        /*0018*/ 	.byte	0x04, 0x17
        /*001a*/ 	.short	(.L_45 - .L_44)
.L_44:
        /*001c*/ 	.word	0x00000000
        /*0020*/ 	.short	0x0000
        /*0022*/ 	.short	0x0000
        /*0024*/ 	.byte	0x00, 0xf5, 0x21, 0x00


	//----- nvinfo : EIATTR_SPARSE_MMA_MASK
	.align		4
.L_45:
        /*0028*/ 	.byte	0x03, 0x50
        /*002a*/ 	.short	0x0000


	//----- nvinfo : EIATTR_MAXREG_COUNT
	.align		4
        /*002c*/ 	.byte	0x03, 0x1b
        /*002e*/ 	.short	0x00ff


	//----- nvinfo : EIATTR_MERCURY_ISA_VERSION
	.align		4
        /*0030*/ 	.byte	0x03, 0x5f
        /*0032*/ 	.short	0x0101


	//----- nvinfo : EIATTR_VRC_CTA_INIT_COUNT
	.align		4
        /*0034*/ 	.byte	0x02, 0x4a
	.zero		1
	.zero		1


	//----- nvinfo : EIATTR_EXIT_INSTR_OFFSETS
	.align		4
        /*0038*/ 	.byte	0x04, 0x1c
        /*003a*/ 	.short	(.L_47 - .L_46)


	//   ....[0]....
.L_46:
        /*003c*/ 	.word	0x00000360


	//----- nvinfo : EIATTR_CRS_STACK_SIZE
	.align		4
.L_47:
        /*0040*/ 	.byte	0x04, 0x1e
        /*0042*/ 	.short	(.L_49 - .L_48)
.L_48:
        /*0044*/ 	.word	0x00000000


	//----- nvinfo : EIATTR_CBANK_PARAM_SIZE
	.align		4
.L_49:
        /*0048*/ 	.byte	0x03, 0x19
        /*004a*/ 	.short	0x000c


	//----- nvinfo : EIATTR_PARAM_CBANK
	.align		4
        /*004c*/ 	.byte	0x04, 0x0a
        /*004e*/ 	.short	(.L_51 - .L_50)
	.align		4
.L_50:
        /*0050*/ 	.word	index@(.nv.constant0._Z13convertToDBFSPff)
        /*0054*/ 	.short	0x0380
        /*0056*/ 	.short	0x000c


	//----- nvinfo : EIATTR_SW_WAR
	.align		4
.L_51:
        /*0058*/ 	.byte	0x04, 0x36
        /*005a*/ 	.short	(.L_53 - .L_52)
.L_52:
        /*005c*/ 	.word	0x00000008
.L_53:


//--------------------- .nv.callgraph             --------------------------
	.section	.nv.callgraph,"",@"SHT_CUDA_CALLGRAPH"
	.align	4
	.sectionentsize	8
	.align		4
        /*0000*/ 	.word	0x00000000
	.align		4
        /*0004*/ 	.word	0xffffffff
	.align		4
        /*0008*/ 	.word	0x00000000
	.align		4
        /*000c*/ 	.word	0xfffffffe
	.align		4
        /*0010*/ 	.word	0x00000000
	.align		4
        /*0014*/ 	.word	0xfffffffd
	.align		4
        /*0018*/ 	.word	0x00000000
	.align		4
        /*001c*/ 	.word	0xfffffffc


//--------------------- .text._Z20updateDensityHeatmapP6float2Pfjjjjf --------------------------
	.section	.text._Z20updateDensityHeatmapP6float2Pfjjjjf,"ax",@progbits
	.align	128
        .global         _Z20updateDensityHeatmapP6float2Pfjjjjf
        .type           _Z20updateDensityHeatmapP6float2Pfjjjjf,@function
        .size           _Z20updateDensityHeatmapP6float2Pfjjjjf,(.L_x_44 - _Z20updateDensityHeatmapP6float2Pfjjjjf)
        .other          _Z20updateDensityHeatmapP6float2Pfjjjjf,@"STO_CUDA_ENTRY STV_DEFAULT"
_Z20updateDensityHeatmapP6float2Pfjjjjf:
.text._Z20updateDensityHeatmapP6float2Pfjjjjf:
[----:B------:R-:W-:Y:S01]  /*0000*/  LDC R1, c[0x0][0x37c] ;  /* 0x0000df00ff017b82 */ /* 0x000fe20000000800 */
[----:B------:R-:W0:Y:S01]  /*0010*/  S2R R3, SR_TID.Y ;  /* 0x0000000000037919 */ /* 0x000e220000002200 */
[----:B------:R-:W1:Y:S06]  /*0020*/  LDCU UR5, c[0x0][0x398] ;  /* 0x00007300ff0577ac */ /* 0x000e6c0008000800 */
[----:B------:R-:W2:Y:S01]  /*0030*/  LDC R18, c[0x0][0x360] ;  /* 0x0000d800ff127b82 */ /* 0x000ea20000000800 */
[----:B------:R-:W2:Y:S01]  /*0040*/  S2R R19, SR_TID.X ;  /* 0x0000000000137919 */ /* 0x000ea20000002100 */
[----:B------:R-:W3:Y:S06]  /*0050*/  LDCU.64 UR6, c[0x0][0x358] ;  /* 0x00006b00ff0677ac */ /* 0x000eec0008000a00 */
[----:B------:R-:W0:Y:S08]  /*0060*/  S2UR UR8, SR_CTAID.Y ;  /* 0x00000000000879c3 */ /* 0x000e300000002600 */
[----:B------:R-:W0:Y:S01]  /*0070*/  LDC R0, c[0x0][0x364] ;  /* 0x0000d900ff007b82 */ /* 0x000e220000000800 */
[----:B-1----:R-:W-:-:S07]  /*0080*/  UISETP.NE.AND UP0, UPT, UR5, URZ, UPT ;  /* 0x000000ff0500728c */ /* 0x002fce000bf05270 */
[----:B------:R-:W2:Y:S01]  /*0090*/  S2UR UR4, SR_CTAID.X ;  /* 0x00000000000479c3 */ /* 0x000ea20000002500 */
[----:B0-----:R-:W-:Y:S01]  /*00a0*/  IMAD R0, R0, UR8, R3 ;  /* 0x0000000800007c24 */ /* 0x001fe2000f8e0203 */
[----:B------:R-:W-:Y:S01]  /*00b0*/  CS2R R2, SRZ ;  /* 0x0000000000027805 */ /* 0x000fe2000001ff00 */
[----:B--2---:R-:W-:Y:S01]  /*00c0*/  IMAD R18, R18, UR4, R19 ;  /* 0x0000000412127c24 */ /* 0x004fe2000f8e0213 */
[----:B---3--:R-:W-:Y:S06]  /*00d0*/  BRA.U !UP0, `(.L_x_0) ;  /* 0x0000001508187547 */ /* 0x008fec000b800000 */
[----:B------:R-:W0:Y:S01]  /*00e0*/  LDCU UR4, c[0x0][0x3a0] ;  /* 0x00007400ff0477ac */ /* 0x000e220008000800 */
[----:B------:R-:W-:Y:S02]  /*00f0*/  I2FP.F32.U32 R2, R0 ;  /* 0x0000000000027245 */ /* 0x000fe40000201000 */
[----:B------:R-:W-:Y:S01]  /*0100*/  CS2R R4, SRZ ;  /* 0x0000000000047805 */ /* 0x000fe2000001ff00 */
[----:B------:R-:W-:Y:S02]  /*0110*/  UISETP.GE.U32.AND UP0, UPT, UR5, 0x8, UPT ;  /* 0x000000080500788c */ /* 0x000fe4000bf06070 */
[----:B------:R-:W-:Y:S01]  /*0120*/  ULOP3.LUT UR9, UR5, 0x7, URZ, 0xc0, !UPT ;  /* 0x0000000705097892 */ /* 0x000fe2000f8ec0ff */
[----:B0-----:R-:W-:Y:S01]  /*0130*/  FMUL R7, R2, -UR4 ;  /* 0x8000000402077c20 */ /* 0x001fe20008400000 */
[----:B------:R-:W-:-:S03]  /*0140*/  CS2R R2, SRZ ;  /* 0x0000000000027805 */ /* 0x000fc6000001ff00 */
[C---:B------:R-:W-:Y:S01]  /*0150*/  FMUL R6, R7.reuse, 0.94999998807907104492 ;  /* 0x3f73333307067820 */ /* 0x040fe20000400000 */
[----:B------:R-:W-:Y:S01]  /*0160*/  FMUL R7, R7, 1.0499999523162841797 ;  /* 0x3f86666607077820 */ /* 0x000fe20000400000 */
[----:B------:R-:W-:Y:S06]  /*0170*/  BRA.U !UP0, `(.L_x_1) ;  /* 0x0000000908747547 */ /* 0x000fec000b800000 */
[----:B------:R-:W0:Y:S01]  /*0180*/  LDCU UR4, c[0x0][0x39c] ;  /* 0x00007380ff0477ac */ /* 0x000e220008000800 */
[----:B------:R-:W1:Y:S01]  /*0190*/  LDC R8, c[0x0][0x390] ;  /* 0x0000e400ff087b82 */ /* 0x000e620000000800 */
[----:B------:R-:W-:Y:S01]  /*01a0*/  IMAD.MOV.U32 R5, RZ, RZ, RZ ;  /* 0x000000ffff057224 */ /* 0x000fe200078e00ff */
[----:B------:R-:W2:Y:S01]  /*01b0*/  LDCU.64 UR10, c[0x0][0x388] ;  /* 0x00007100ff0a77ac */ /* 0x000ea20008000a00 */
[----:B------:R-:W-:Y:S02]  /*01c0*/  IMAD.MOV.U32 R3, RZ, RZ, RZ ;  /* 0x000000ffff037224 */ /* 0x000fe400078e00ff */
[----:B------:R-:W-:Y:S01]  /*01d0*/  IMAD.MOV.U32 R10, RZ, RZ, RZ ;  /* 0x000000ffff0a7224 */ /* 0x000fe200078e00ff */
[----:B------:R-:W-:Y:S01]  /*01e0*/  ULOP3.LUT UR5, UR5, 0xfffffff8, URZ, 0xc0, !UPT ;  /* 0xfffffff805057892 */ /* 0x000fe2000f8ec0ff */
[----:B------:R-:W-:-:S05]  /*01f0*/  IMAD.MOV.U32 R12, RZ, RZ, RZ ;  /* 0x000000ffff0c7224 */ /* 0x000fca00078e00ff */
[----:B------:R-:W-:Y:S01]  /*0200*/  IMAD.U32 R4, RZ, RZ, UR5 ;  /* 0x00000005ff047e24 */ /* 0x000fe2000f8e00ff */
[----:B0-----:R-:W-:-:S04]  /*0210*/  UIADD3 UR4, UP0, UPT, UR4, -0x7, URZ ;  /* 0xfffffff904047890 */ /* 0x001fc8000ff1e0ff */
[----:B------:R-:W-:Y:S01]  /*0220*/  UIADD3.X UR8, UPT, UPT, URZ, -0x1, URZ, UP0, !UPT ;  /* 0xffffffffff087890 */ /* 0x000fe200087fe4ff */
[----:B--2---:R-:W-:Y:S01]  /*0230*/  LEA R9, P0, R18, UR10, 0x2 ;  /* 0x0000000a12097c11 */ /* 0x004fe2000f8010ff */
[----:B------:R-:W-:Y:S01]  /*0240*/  IMAD.U32 R13, RZ, RZ, UR4 ;  /* 0x00000004ff0d7e24 */ /* 0x000fe2000f8e00ff */
[----:B-1----:R-:W-:Y:S01]  /*0250*/  SHF.R.U32.HI R16, RZ, 0x1e, R8 ;  /* 0x0000001eff107819 */ /* 0x002fe20000011608 */
[----:B------:R-:W-:Y:S01]  /*0260*/  IMAD.SHL.U32 R14, R8, 0x4, RZ ;  /* 0x00000004080e7824 */ /* 0x000fe200078e00ff */
[----:B------:R-:W-:Y:S01]  /*0270*/  LEA.HI.X R11, R18, UR11, RZ, 0x2, P0 ;  /* 0x0000000b120b7c11 */ /* 0x000fe200080f14ff */
[----:B------:R-:W-:-:S08]  /*0280*/  IMAD.U32 R15, RZ, RZ, UR8 ;  /* 0x00000008ff0f7e24 */ /* 0x000fd0000f8e00ff */
.L_x_4:
[----:B------:R-:W-:Y:S01]  /*0290*/  IADD3 R28, P0, PT, R14, R9, RZ ;  /* 0x000000090e1c7210 */ /* 0x000fe20007f1e0ff */
[----:B------:R-:W-:Y:S02]  /*02a0*/  IMAD.MOV.U32 R20, RZ, RZ, R9 ;  /* 0x000000ffff147224 */ /* 0x000fe400078e0009 */
[--C-:B------:R-:W-:Y:S02]  /*02b0*/  IMAD.MOV.U32 R21, RZ, RZ, R11.reuse ;  /* 0x000000ffff157224 */ /* 0x100fe400078e000b */
[----:B------:R-:W-:Y:S01]  /*02c0*/  IMAD.X R29, R16, 0x1, R11, P0 ;  /* 0x00000001101d7824 */ /* 0x000fe200000e060b */
[----:B------:R-:W-:Y:S02]  /*02d0*/  IADD3 R22, P0, PT, R14, R28, RZ ;  /* 0x0000001c0e167210 */ /* 0x000fe40007f1e0ff */
[----:B------:R-:W2:Y:S03]  /*02e0*/  LDG.E R17, desc[UR6][R20.64] ;  /* 0x0000000614117981 */ /* 0x000ea6000c1e1900 */
[----:B------:R-:W-:Y:S01]  /*02f0*/  IMAD.X R23, R16, 0x1, R29, P0 ;  /* 0x0000000110177824 */ /* 0x000fe200000e061d */
[----:B------:R-:W3:Y:S04]  /*0300*/  LDG.E R28, desc[UR6][R28.64] ;  /* 0x000000061c1c7981 */ /* 0x000ee8000c1e1900 */
[----:B------:R-:W4:Y:S01]  /*0310*/  LDG.E R24, desc[UR6][R22.64] ;  /* 0x0000000616187981 */ /* 0x000f22000c1e1900 */
[----:B------:R-:W-:-:S05]  /*0320*/  IADD3 R26, P0, PT, R14, R22, RZ ;  /* 0x000000160e1a7210 */ /* 0x000fca0007f1e0ff */
[----:B------:R-:W-:-:S05]  /*0330*/  IMAD.X R27, R16, 0x1, R23, P0 ;  /* 0x00000001101b7824 */ /* 0x000fca00000e0617 */
[----:B------:R0:W5:Y:S01]  /*0340*/  LDG.E R32, desc[UR6][R26.64] ;  /* 0x000000061a207981 */ /* 0x000162000c1e1900 */
[C---:B--2---:R-:W-:Y:S02]  /*0350*/  FSETP.GEU.AND P1, PT, R7.reuse, R17, PT ;  /* 0x000000110700720b */ /* 0x044fe40003f2e000 */
[----:B----4-:R-:W-:-:S04]  /*0360*/  FSETP.GEU.AND P4, PT, R7, R24, PT ;  /* 0x000000180700720b */ /* 0x010fc80003f8e000 */
[C---:B------:R-:W-:Y:S02]  /*0370*/  FSETP.LEU.OR P4, PT, R6.reuse, R24, P4 ;  /* 0x000000180600720b */ /* 0x040fe4000278b400 */
[----:B------:R-:W-:Y:S02]  /*0380*/  FSETP.LEU.OR P1, PT, R6, R17, P1 ;  /* 0x000000110600720b */ /* 0x000fe40000f2b400 */
[----:B---3--:R-:W-:-:S09]  /*0390*/  FSETP.GEU.AND P5, PT, R7, R28, PT ;  /* 0x0000001c0700720b */ /* 0x008fd20003fae000 */
[----:B------:R-:W1:Y:S01]  /*03a0*/  @!P4 LDC.64 R20, c[0x0][0x398] ;  /* 0x0000e600ff14cb82 */ /* 0x000e620000000a00 */
[----:B------:R-:W-:-:S07]  /*03b0*/  FSETP.LEU.OR P5, PT, R6, R28, P5 ;  /* 0x0000001c0600720b */ /* 0x000fce0002fab400 */
[----:B------:R-:W2:Y:S01]  /*03c0*/  @!P1 LDC.64 R24, c[0x0][0x398] ;  /* 0x0000e600ff189b82 */ /* 0x000ea20000000a00 */
[----:B------:R-:W-:-:S04]  /*03d0*/  @!P4 IADD3 R22, P6, PT, R10, 0x2, RZ ;  /* 0x000000020a16c810 */ /* 0x000fc80007fde0ff */
[----:B-1----:R-:W-:-:S03]  /*03e0*/  @!P4 ISETP.GT.U32.AND P0, PT, R22, R21, PT ;  /* 0x000000151600c20c */ /* 0x002fc60003f04070 */
[----:B------:R-:W1:Y:S01]  /*03f0*/  @!P5 LDC.64 R22, c[0x0][0x398] ;  /* 0x0000e600ff16db82 */ /* 0x000e620000000a00 */
[----:B--2---:R-:W-:-:S04]  /*0400*/  @!P1 ISETP.GT.U32.AND P2, PT, R10, R25, PT ;  /* 0x000000190a00920c */ /* 0x004fc80003f44070 */
[----:B------:R-:W-:-:S04]  /*0410*/  @!P1 ISETP.GT.U32.AND.EX P2, PT, R12, RZ, PT, P2 ;  /* 0x000000ff0c00920c */ /* 0x000fc80003f44120 */
[----:B------:R-:W-:-:S04]  /*0420*/  @!P1 SEL R24, R24, RZ, P2 ;  /* 0x000000ff18189207 */ /* 0x000fc80001000000 */
[----:B------:R-:W-:-:S04]  /*0430*/  @!P1 IADD3 R30, P2, P3, R24, 0x7, R13 ;  /* 0x00000007181e9810 */ /* 0x000fc80007b5e00d */
[----:B------:R-:W-:Y:S02]  /*0440*/  @!P1 IADD3.X R31, PT, PT, RZ, RZ, R15, P2, P3 ;  /* 0x000000ffff1f9210 */ /* 0x000fe400017e640f */
[----:B-1----:R-:W-:-:S04]  /*0450*/  @!P5 ISETP.GE.U32.AND P2, PT, R10, R23, PT ;  /* 0x000000170a00d20c */ /* 0x002fc80003f46070 */
[----:B------:R-:W-:Y:S01]  /*0460*/  @!P5 ISETP.GE.U32.AND.EX P2, PT, R12, RZ, PT, P2 ;  /* 0x000000ff0c00d20c */ /* 0x000fe20003f46120 */
[----:B------:R-:W-:-:S03]  /*0470*/  @!P4 IMAD.X R17, RZ, RZ, R12, P6 ;  /* 0x000000ffff11c224 */ /* 0x000fc600030e060c */
[----:B------:R-:W-:-:S04]  /*0480*/  @!P5 SEL R22, R22, RZ, P2 ;  /* 0x000000ff1616d207 */ /* 0x000fc80001000000 */
[----:B------:R-:W-:-:S04]  /*0490*/  @!P5 IADD3 R22, P2, P6, R22, 0x6, R13 ;  /* 0x000000061616d810 */ /* 0x000fc80007e5e00d */
[----:B------:R-:W-:Y:S02]  /*04a0*/  @!P5 IADD3.X R23, PT, PT, RZ, RZ, R15, P2, P6 ;  /* 0x000000ffff17d210 */ /* 0x000fe400017ec40f */
[----:B0-----:R-:W-:-:S05]  /*04b0*/  IADD3 R26, P2, PT, R14, R26, RZ ;  /* 0x0000001a0e1a7210 */ /* 0x001fca0007f5e0ff */
[----:B------:R-:W-:Y:S01]  /*04c0*/  IMAD.X R27, R16, 0x1, R27, P2 ;  /* 0x00000001101b7824 */ /* 0x000fe200010e061b */
[----:B------:R-:W-:-:S04]  /*04d0*/  @!P4 ISETP.GT.U32.AND.EX P0, PT, R17, RZ, PT, P0 ;  /* 0x000000ff1100c20c */ /* 0x000fc80003f04100 */
[----:B------:R-:W2:Y:S01]  /*04e0*/  LDG.E R17, desc[UR6][R26.64] ;  /* 0x000000061a117981 */ /* 0x000ea2000c1e1900 */
[----:B-----5:R-:W-:-:S04]  /*04f0*/  FSETP.GEU.AND P3, PT, R7, R32, PT ;  /* 0x000000200700720b */ /* 0x020fc80003f6e000 */
[----:B------:R-:W-:Y:S02]  /*0500*/  FSETP.LEU.OR P3, PT, R6, R32, P3 ;  /* 0x000000200600720b */ /* 0x000fe40001f6b400 */
[----:B------:R-:W-:-:S04]  /*0510*/  @!P4 SEL R20, R20, RZ, P0 ;  /* 0x000000ff1414c207 */ /* 0x000fc80000000000 */
[----:B------:R-:W-:-:S07]  /*0520*/  @!P4 IADD3 R28, P0, P2, R20, 0x5, R13 ;  /* 0x00000005141cc810 */ /* 0x000fce0007a1e00d */
[----:B------:R-:W0:Y:S01]  /*0530*/  @!P3 LDC.64 R24, c[0x0][0x398] ;  /* 0x0000e600ff18bb82 */ /* 0x000e220000000a00 */
[----:B------:R-:W-:Y:S02]  /*0540*/  @!P4 IADD3.X R29, PT, PT, RZ, RZ, R15, P0, P2 ;  /* 0x000000ffff1dc210 */ /* 0x000fe400007e440f */
[----:B------:R-:W-:Y:S01]  /*0550*/  @!P3 IADD3 R20, P6, PT, R10, 0x3, RZ ;  /* 0x000000030a14b810 */ /* 0x000fe20007fde0ff */
[----:B------:R-:W1:Y:S08]  /*0560*/  @!P1 I2F.U64 R31, R30 ;  /* 0x0000001e001f9312 */ /* 0x000e700000301000 */
[----:B------:R-:W3:Y:S01]  /*0570*/  @!P5 I2F.U64 R23, R22 ;  /* 0x000000160017d312 */ /* 0x000ee20000301000 */
[----:B0-----:R-:W-:Y:S01]  /*0580*/  @!P3 ISETP.GT.U32.AND P0, PT, R20, R25, PT ;  /* 0x000000191400b20c */ /* 0x001fe20003f04070 */
[----:B-1----:R-:W-:-:S04]  /*0590*/  @!P1 FADD R2, R2, R31 ;  /* 0x0000001f02029221 */ /* 0x002fc80000000000 */
[----:B---3--:R-:W-:Y:S01]  /*05a0*/  @!P5 FADD R2, R2, R23 ;  /* 0x000000170202d221 */ /* 0x008fe20000000000 */
[----:B--2---:R-:W-:-:S04]  /*05b0*/  FSETP.GEU.AND P2, PT, R7, R17, PT ;  /* 0x000000110700720b */ /* 0x004fc80003f4e000 */
[----:B------:R-:W-:Y:S01]  /*05c0*/  FSETP.LEU.OR P2, PT, R6, R17, P2 ;  /* 0x000000110600720b */ /* 0x000fe2000174b400 */
[----:B------:R-:W-:-:S12]  /*05d0*/  @!P3 IMAD.X R17, RZ, RZ, R12, P6 ;  /* 0x000000ffff11b224 */ /* 0x000fd800030e060c */
[----:B------:R-:W0:Y:S01]  /*05e0*/  @!P2 LDC.64 R20, c[0x0][0x398] ;  /* 0x0000e600ff14ab82 */ /* 0x000e220000000a00 */
[----:B------:R-:W-:Y:S02]  /*05f0*/  @!P2 IADD3 R32, P6, PT, R10, 0x4, RZ ;  /* 0x000000040a20a810 */ /* 0x000fe40007fde0ff */
[----:B------:R-:W-:-:S03]  /*0600*/  @!P3 ISETP.GT.U32.AND.EX P0, PT, R17, RZ, PT, P0 ;  /* 0x000000ff1100b20c */ /* 0x000fc60003f04100 */
[----:B------:R-:W-:Y:S01]  /*0610*/  @!P2 IMAD.X R17, RZ, RZ, R12, P6 ;  /* 0x000000ffff11a224 */ /* 0x000fe200030e060c */
[----:B------:R-:W-:-:S05]  /*0620*/  IADD3 R22, P6, PT, R14, R26, RZ ;  /* 0x0000001a0e167210 */ /* 0x000fca0007fde0ff */
[----:B------:R-:W-:Y:S01]  /*0630*/  IMAD.X R23, R16, 0x1, R27, P6 ;  /* 0x0000000110177824 */ /* 0x000fe200030e061b */
[----:B0-----:R-:W-:-:S04]  /*0640*/  @!P2 ISETP.GT.U32.AND P6, PT, R32, R21, PT ;  /* 0x000000152000a20c */ /* 0x001fc80003fc4070 */
[----:B------:R-:W2:Y:S01]  /*0650*/  LDG.E R21, desc[UR6][R22.64] ;  /* 0x0000000616157981 */ /* 0x000ea2000c1e1900 */
[----:B------:R-:W-:Y:S02]  /*0660*/  @!P3 SEL R24, R24, RZ, P0 ;  /* 0x000000ff1818b207 */ /* 0x000fe40000000000 */
[----:B------:R-:W-:-:S04]  /*0670*/  @!P2 ISETP.GT.U32.AND.EX P6, PT, R17, RZ, PT, P6 ;  /* 0x000000ff1100a20c */ /* 0x000fc80003fc4160 */
[----:B------:R-:W-:Y:S02]  /*0680*/  @!P2 SEL R20, R20, RZ, P6 ;  /* 0x000000ff1414a207 */ /* 0x000fe40003000000 */
[----:B------:R-:W-:-:S04]  /*0690*/  @!P3 IADD3 R26, P0, P6, R24, 0x4, R13 ;  /* 0x00000004181ab810 */ /* 0x000fc80007e1e00d */
[----:B------:R-:W-:Y:S02]  /*06a0*/  @!P3 IADD3.X R27, PT, PT, RZ, RZ, R15, P0, P6 ;  /* 0x000000ffff1bb210 */ /* 0x000fe400007ec40f */
[----:B------:R-:W-:-:S04]  /*06b0*/  @!P2 IADD3 R24, P0, P6, R20, 0x3, R13 ;  /* 0x000000031418a810 */ /* 0x000fc80007e1e00d */
[----:B------:R-:W-:Y:S02]  /*06c0*/  @!P2 IADD3.X R25, PT, PT, RZ, RZ, R15, P0, P6 ;  /* 0x000000ffff19a210 */ /* 0x000fe400007ec40f */
[----:B------:R-:W-:Y:S01]  /*06d0*/  P2R R30, PR, RZ, 0x2 ;  /* 0x00000002ff1e7803 */ /* 0x000fe20000000000 */
[----:B------:R0:W1:Y:S01]  /*06e0*/  @!P4 I2F.U64 R17, R28 ;  /* 0x0000001c0011c312 */ /* 0x0000620000301000 */
[----:B--2---:R-:W-:-:S04]  /*06f0*/  FSETP.GEU.AND P0, PT, R7, R21, PT ;  /* 0x000000150700720b */ /* 0x004fc80003f0e000 */
[----:B------:R-:W-:-:S13]  /*0700*/  FSETP.LEU.OR P0, PT, R6, R21, P0 ;  /* 0x000000150600720b */ /* 0x000fda000070b400 */
[----:B------:R-:W2:Y:S01]  /*0710*/  @!P0 LDC.64 R20, c[0x0][0x398] ;  /* 0x0000e600ff148b82 */ /* 0x000ea20000000a00 */
[----:B------:R-:W-:-:S05]  /*0720*/  @!P0 IADD3 R32, P6, PT, R10, 0x5, RZ ;  /* 0x000000050a208810 */ /* 0x000fca0007fde0ff */
[----:B------:R-:W-:Y:S01]  /*0730*/  @!P0 IMAD.X R31, RZ, RZ, R12, P6 ;  /* 0x000000ffff1f8224 */ /* 0x000fe200030e060c */
[----:B--2---:R-:W-:-:S04]  /*0740*/  @!P0 ISETP.GT.U32.AND P6, PT, R32, R21, PT ;  /* 0x000000152000820c */ /* 0x004fc80003fc4070 */
[----:B------:R-:W-:-:S04]  /*0750*/  @!P0 ISETP.GT.U32.AND.EX P6, PT, R31, RZ, PT, P6 ;  /* 0x000000ff1f00820c */ /* 0x000fc80003fc4160 */
[----:B------:R-:W-:-:S04]  /*0760*/  @!P0 SEL R20, R20, RZ, P6 ;  /* 0x000000ff14148207 */ /* 0x000fc80003000000 */
[----:B------:R-:W-:-:S04]  /*0770*/  @!P0 IADD3 R20, P1, P6, R20, 0x2, R13 ;  /* 0x0000000214148810 */ /* 0x000fc80007e3e00d */
[----:B------:R-:W-:Y:S02]  /*0780*/  @!P0 IADD3.X R21, PT, PT, RZ, RZ, R15, P1, P6 ;  /* 0x000000ffff158210 */ /* 0x000fe40000fec40f */
[----:B------:R-:W-:Y:S02]  /*0790*/  ISETP.NE.AND P1, PT, R30, RZ, PT ;  /* 0x000000ff1e00720c */ /* 0x000fe40003f25270 */
[----:B------:R-:W-:-:S05]  /*07a0*/  IADD3 R30, P6, PT, R14, R22, RZ ;  /* 0x000000160e1e7210 */ /* 0x000fca0007fde0ff */
[----:B------:R-:W-:-:S05]  /*07b0*/  IMAD.X R31, R16, 0x1, R23, P6 ;  /* 0x00000001101f7824 */ /* 0x000fca00030e0617 */
[----:B------:R-:W2:Y:S01]  /*07c0*/  LDG.E R22, desc[UR6][R30.64] ;  /* 0x000000061e167981 */ /* 0x000ea2000c1e1900 */
[----:B0-----:R-:W-:-:S05]  /*07d0*/  IADD3 R28, P6, PT, R14, R30, RZ ;  /* 0x0000001e0e1c7210 */ /* 0x001fca0007fde0ff */
[----:B------:R-:W-:-:S05]  /*07e0*/  IMAD.X R29, R16, 0x1, R31, P6 ;  /* 0x00000001101d7824 */ /* 0x000fca00030e061f */
[----:B------:R-:W3:Y:S01]  /*07f0*/  LDG.E R28, desc[UR6][R28.64] ;  /* 0x000000061c1c7981 */ /* 0x000ee2000c1e1900 */
[----:B------:R-:W-:Y:S01]  /*0800*/  @!P2 I2F.U64 R25, R24 ;  /* 0x000000180019a312 */ /* 0x000fe20000301000 */
[----:B------:R-:W-:Y:S01]  /*0810*/  @!P1 FADD R3, R3, 1 ;  /* 0x3f80000003039421 */ /* 0x000fe20000000000 */
[----:B-1----:R-:W-:-:S03]  /*0820*/  @!P4 FADD R2, R2, R17 ;  /* 0x000000110202c221 */ /* 0x002fc60000000000 */
[----:B------:R-:W-:-:S03]  /*0830*/  @!P5 FADD R3, R3, 1 ;  /* 0x3f8000000303d421 */ /* 0x000fc60000000000 */
[----:B------:R-:W0:Y:S01]  /*0840*/  @!P3 I2F.U64 R27, R26 ;  /* 0x0000001a001bb312 */ /* 0x000e220000301000 */
[----:B------:R-:W-:-:S07]  /*0850*/  @!P4 FADD R3, R3, 1 ;  /* 0x3f8000000303c421 */ /* 0x000fce0000000000 */
[----:B------:R-:W1:Y:S01]  /*0860*/  @!P0 I2F.U64 R21, R20 ;  /* 0x0000001400158312 */ /* 0x000e620000301000 */
[----:B------:R-:W-:Y:S01]  /*0870*/  @!P3 FADD R3, R3, 1 ;  /* 0x3f8000000303b421 */ /* 0x000fe20000000000 */
[----:B0-----:R-:W-:-:S03]  /*0880*/  @!P3 FADD R2, R2, R27 ;  /* 0x0000001b0202b221 */ /* 0x001fc60000000000 */
[----:B------:R-:W-:Y:S01]  /*0890*/  @!P2 FADD R3, R3, 1 ;  /* 0x3f8000000303a421 */ /* 0x000fe20000000000 */
[----:B------:R-:W-:-:S03]  /*08a0*/  @!P2 FADD R2, R2, R25 ;  /* 0x000000190202a221 */ /* 0x000fc60000000000 */
[----:B------:R-:W-:Y:S01]  /*08b0*/  @!P0 FADD R3, R3, 1 ;  /* 0x3f80000003038421 */ /* 0x000fe20000000000 */
[----:B------:R-:W-:Y:S01]  /*08c0*/  BSSY.RECONVERGENT B0, `(.L_x_2) ;  /* 0x000001d000007945 */ /* 0x000fe20003800200 */
[----:B-1----:R-:W-:Y:S01]  /*08d0*/  @!P0 FADD R2, R2, R21 ;  /* 0x0000001502028221 */ /* 0x002fe20000000000 */
[----:B--2---:R-:W-:-:S04]  /*08e0*/  FSETP.GEU.AND P6, PT, R7, R22, PT ;  /* 0x000000160700720b */ /* 0x004fc80003fce000 */
[----:B------:R-:W-:-:S13]  /*08f0*/  FSETP.LEU.OR P6, PT, R6, R22, P6 ;  /* 0x000000160600720b */ /* 0x000fda00037cb400 */
[----:B------:R-:W0:Y:S01]  /*0900*/  @!P6 LDC.64 R22, c[0x0][0x398] ;  /* 0x0000e600ff16eb82 */ /* 0x000e220000000a00 */
[----:B------:R-:W-:-:S05]  /*0910*/  @!P6 IADD3 R24, P1, PT, R10, 0x6, RZ ;  /* 0x000000060a18e810 */ /* 0x000fca0007f3e0ff */
[----:B------:R-:W-:Y:S01]  /*0920*/  @!P6 IMAD.X R17, RZ, RZ, R12, P1 ;  /* 0x000000ffff11e224 */ /* 0x000fe200008e060c */
[----:B0-----:R-:W-:-:S04]  /*0930*/  @!P6 ISETP.GT.U32.AND P1, PT, R24, R23, PT ;  /* 0x000000171800e20c */ /* 0x001fc80003f24070 */
[----:B------:R-:W-:-:S04]  /*0940*/  @!P6 ISETP.GT.U32.AND.EX P1, PT, R17, RZ, PT, P1 ;  /* 0x000000ff1100e20c */ /* 0x000fc80003f24110 */
[----:B------:R-:W-:-:S04]  /*0950*/  @!P6 SEL R22, R22, RZ, P1 ;  /* 0x000000ff1616e207 */ /* 0x000fc80000800000 */
[----:B------:R-:W-:-:S04]  /*0960*/  @!P6 IADD3 R22, P1, P5, R22, 0x1, R13 ;  /* 0x000000011616e810 */ /* 0x000fc80007d3e00d */
[----:B------:R-:W-:Y:S02]  /*0970*/  @!P6 IADD3.X R23, PT, PT, RZ, RZ, R15, P1, P5 ;  /* 0x000000ffff17e210 */ /* 0x000fe40000fea40f */
[----:B---3--:R-:W-:-:S04]  /*0980*/  FSETP.GEU.AND P1, PT, R7, R28, PT ;  /* 0x0000001c0700720b */ /* 0x008fc80003f2e000 */
[----:B------:R-:W0:Y:S01]  /*0990*/  @!P6 I2F.U64 R23, R22 ;  /* 0x000000160017e312 */ /* 0x000e220000301000 */
[----:B------:R-:W-:Y:S01]  /*09a0*/  FSETP.LEU.OR P1, PT, R6, R28, P1 ;  /* 0x0000001c0600720b */ /* 0x000fe20000f2b400 */
[----:B------:R-:W-:Y:S01]  /*09b0*/  @!P6 FADD R3, R3, 1 ;  /* 0x3f8000000303e421 */ /* 0x000fe20000000000 */
[----:B0-----:R-:W-:-:S11]  /*09c0*/  @!P6 FADD R2, R2, R23 ;  /* 0x000000170202e221 */ /* 0x001fd60000000000 */
[----:B------:R-:W-:Y:S05]  /*09d0*/  @P1 BRA `(.L_x_3) ;  /* 0x00000000002c1947 */ /* 0x000fea0003800000 */
[----:B------:R-:W0:Y:S01]  /*09e0*/  LDC.64 R20, c[0x0][0x398] ;  /* 0x0000e600ff147b82 */ /* 0x000e220000000a00 */
[----:B------:R-:W-:Y:S01]  /*09f0*/  IADD3 R22, P1, PT, R10, 0x7, RZ ;  /* 0x000000070a167810 */ /* 0x000fe20007f3e0ff */
[----:B------:R-:W-:-:S04]  /*0a00*/  FADD R3, R3, 1 ;  /* 0x3f80000003037421 */ /* 0x000fc80000000000 */
[----:B------:R-:W-:Y:S01]  /*0a10*/  IMAD.X R17, RZ, RZ, R12, P1 ;  /* 0x000000ffff117224 */ /* 0x000fe200008e060c */
[----:B0-----:R-:W-:-:S04]  /*0a20*/  ISETP.GT.U32.AND P0, PT, R22, R21, PT ;  /* 0x000000151600720c */ /* 0x001fc80003f04070 */
[----:B------:R-:W-:-:S04]  /*0a30*/  ISETP.GT.U32.AND.EX P0, PT, R17, RZ, PT, P0 ;  /* 0x000000ff1100720c */ /* 0x000fc80003f04100 */
[----:B------:R-:W-:-:S04]  /*0a40*/  SEL R20, R20, RZ, P0 ;  /* 0x000000ff14147207 */ /* 0x000fc80000000000 */
[----:B------:R-:W-:-:S05]  /*0a50*/  IADD3 R20, P0, PT, R13, R20, RZ ;  /* 0x000000140d147210 */ /* 0x000fca0007f1e0ff */
[----:B------:R-:W-:-:S06]  /*0a60*/  IMAD.X R21, RZ, RZ, R15, P0 ;  /* 0x000000ffff157224 */ /* 0x000fcc00000e060f */
[----:B------:R-:W0:Y:S02]  /*0a70*/  I2F.U64 R21, R20 ;  /* 0x0000001400157312 */ /* 0x000e240000301000 */
[----:B0-----:R-:W-:-:S07]  /*0a80*/  FADD R2, R2, R21 ;  /* 0x0000001502027221 */ /* 0x001fce0000000000 */
.L_x_3:
[----:B------:R-:W-:Y:S05]  /*0a90*/  BSYNC.RECONVERGENT B0 ;  /* 0x0000000000007941 */ /* 0x000fea0003800200 */
.L_x_2:
[----:B------:R-:W-:Y:S02]  /*0aa0*/  IADD3 R10, P0, PT, R10, 0x8, RZ ;  /* 0x000000080a0a7810 */ /* 0x000fe40007f1e0ff */
[----:B------:R-:W-:Y:S02]  /*0ab0*/  LEA R9, P2, R8, R9, 0x5 ;  /* 0x0000000908097211 */ /* 0x000fe400078428ff */
[----:B------:R-:W-:Y:S01]  /*0ac0*/  IADD3 R17, P1, PT, R10, -UR5, RZ ;  /* 0x800000050a117c10 */ /* 0x000fe2000ff3e0ff */
[----:B------:R-:W-:Y:S01]  /*0ad0*/  IMAD.X R12, RZ, RZ, R12, P0 ;  /* 0x000000ffff0c7224 */ /* 0x000fe200000e060c */
[----:B------:R-:W-:Y:S02]  /*0ae0*/  LEA.HI.X R11, R8, R11, RZ, 0x5, P2 ;  /* 0x0000000b080b7211 */ /* 0x000fe400010f2cff */
[----:B------:R-:W-:Y:S02]  /*0af0*/  ISETP.NE.U32.AND P0, PT, R17, RZ, PT ;  /* 0x000000ff1100720c */ /* 0x000fe40003f05070 */
[----:B------:R-:W-:-:S02]  /*0b00*/  IADD3.X R17, PT, PT, R12, -0x1, RZ, P1, !PT ;  /* 0xffffffff0c117810 */ /* 0x000fc40000ffe4ff */
[----:B------:R-:W-:Y:S02]  /*0b10*/  IADD3 R13, P1, PT, R13, -0x8, RZ ;  /* 0xfffffff80d0d7810 */ /* 0x000fe40007f3e0ff */
[----:B------:R-:W-:Y:S02]  /*0b20*/  ISETP.NE.AND.EX P0, PT, R17, RZ, PT, P0 ;  /* 0x000000ff1100720c */ /* 0x000fe40003f05300 */
[----:B------:R-:W-:-:S11]  /*0b30*/  IADD3.X R15, PT, PT, R15, -0x1, RZ, P1, !PT ;  /* 0xffffffff0f0f7810 */ /* 0x000fd60000ffe4ff */
[----:B------:R-:W-:Y:S05]  /*0b40*/  @P0 BRA `(.L_x_4) ;  /* 0xfffffff400d00947 */ /* 0x000fea000383ffff */
.L_x_1:
[----:B------:R-:W-:-:S04]  /*0b50*/  UISETP.NE.U32.AND UP0, UPT, UR9, URZ, UPT ;  /* 0x000000ff0900728c */ /* 0x000fc8000bf05070 */
[----:B------:R-:W-:-:S09]  /*0b60*/  UISETP.NE.AND.EX UP0, UPT, URZ, URZ, UPT, UP0 ;  /* 0x000000ffff00728c */ /* 0x000fd2000bf05300 */
[----:B------:R-:W-:Y:S05]  /*0b70*/  BRA.U !UP0, `(.L_x_0) ;  /* 0x0000000908707547 */ /* 0x000fea000b800000 */
[----:B------:R-:W0:Y:S01]  /*0b80*/  LDC R8, c[0x0][0x398] ;  /* 0x0000e600ff087b82 */ /* 0x000e220000000800 */
[----:B------:R-:W-:-:S04]  /*0b90*/  UISETP.GE.U32.AND UP0, UPT, UR9, 0x4, UPT ;  /* 0x000000040900788c */ /* 0x000fc8000bf06070 */
[----:B------:R-:W-:Y:S01]  /*0ba0*/  UISETP.GE.U32.AND.EX UP0, UPT, URZ, URZ, UPT, UP0 ;  /* 0x000000ffff00728c */ /* 0x000fe2000bf06100 */
[----:B0-----:R-:W-:-:S08]  /*0bb0*/  LOP3.LUT R21, R8, 0x3, RZ, 0xc0, !PT ;  /* 0x0000000308157812 */ /* 0x001fd000078ec0ff */
[----:B------:R-:W-:Y:S05]  /*0bc0*/  BRA.U !UP0, `(.L_x_5) ;  /* 0x00000005082c7547 */ /* 0x000fea000b800000 */
[----:B------:R-:W0:Y:S01]  /*0bd0*/  LDCU UR4, c[0x0][0x390] ;  /* 0x00007200ff0477ac */ /* 0x000e220008000800 */
[----:B------:R-:W-:Y:S01]  /*0be0*/  IMAD.MOV.U32 R19, RZ, RZ, RZ ;  /* 0x000000ffff137224 */ /* 0x000fe200078e00ff */
[----:B------:R-:W1:Y:S01]  /*0bf0*/  LDCU.64 UR8, c[0x0][0x388] ;  /* 0x00007100ff0877ac */ /* 0x000e620008000a00 */
[----:B0-----:R-:W-:Y:S01]  /*0c00*/  IMAD.WIDE.U32 R10, R4, UR4, R18 ;  /* 0x00000004040a7c25 */ /* 0x001fe2000f8e0012 */
[----:B------:R-:W-:-:S03]  /*0c10*/  USHF.L.U32 UR5, UR4, 0x2, URZ ;  /* 0x0000000204057899 */ /* 0x000fc600080006ff */
[----:B------:R-:W-:Y:S01]  /*0c20*/  IMAD R9, R5, UR4, RZ ;  /* 0x0000000405097c24 */ /* 0x000fe2000f8e02ff */
[----:B-1----:R-:W-:Y:S01]  /*0c30*/  LEA R12, P0, R10, UR8, 0x2 ;  /* 0x000000080a0c7c11 */ /* 0x002fe2000f8010ff */
[----:B------:R-:W-:Y:S02]  /*0c40*/  USHF.R.U32.HI UR4, URZ, 0x1e, UR4 ;  /* 0x0000001eff047899 */ /* 0x000fe40008011604 */
[----:B------:R-:W-:-:S05]  /*0c50*/  IMAD.IADD R9, R11, 0x1, R9 ;  /* 0x000000010b097824 */ /* 0x000fca00078e0209 */
[----:B------:R-:W-:Y:S02]  /*0c60*/  LEA.HI.X R13, R10, UR9, R9, 0x2, P0 ;  /* 0x000000090a0d7c11 */ /* 0x000fe400080f1409 */
[----:B------:R-:W-:-:S03]  /*0c70*/  IADD3 R10, P0, PT, R12, UR5, RZ ;  /* 0x000000050c0a7c10 */ /* 0x000fc6000ff1e0ff */
[----:B------:R-:W2:Y:S01]  /*0c80*/  LDG.E R9, desc[UR6][R12.64] ;  /* 0x000000060c097981 */ /* 0x000ea2000c1e1900 */
[----:B------:R-:W-:Y:S02]  /*0c90*/  IADD3.X R11, PT, PT, R13, UR4, RZ, P0, !PT ;  /* 0x000000040d0b7c10 */ /* 0x000fe400087fe4ff */
[----:B------:R-:W-:-:S03]  /*0ca0*/  IADD3 R14, P0, PT, R10, UR5, RZ ;  /* 0x000000050a0e7c10 */ /* 0x000fc6000ff1e0ff */
[----:B------:R-:W3:Y:S01]  /*0cb0*/  LDG.E R10, desc[UR6][R10.64] ;  /* 0x000000060a0a7981 */ /* 0x000ee2000c1e1900 */
[----:B------:R-:W-:-:S05]  /*0cc0*/  IADD3.X R15, PT, PT, R11, UR4, RZ, P0, !PT ;  /* 0x000000040b0f7c10 */ /* 0x000fca00087fe4ff */
[----:B------:R-:W4:Y:S01]  /*0cd0*/  LDG.E R20, desc[UR6][R14.64] ;  /* 0x000000060e147981 */ /* 0x000f22000c1e1900 */
[----:B------:R-:W-:-:S04]  /*0ce0*/  IADD3 R16, P0, PT, R14, UR5, RZ ;  /* 0x000000050e107c10 */ /* 0x000fc8000ff1e0ff */
[----:B------:R-:W-:-:S05]  /*0cf0*/  IADD3.X R17, PT, PT, R15, UR4, RZ, P0, !PT ;  /* 0x000000040f117c10 */ /* 0x000fca00087fe4ff */
[----:B------:R-:W5:Y:S01]  /*0d00*/  LDG.E R16, desc[UR6][R16.64] ;  /* 0x0000000610107981 */ /* 0x000f62000c1e1900 */
[----:B------:R-:W-:Y:S01]  /*0d10*/  BSSY.RECONVERGENT B0, `(.L_x_6) ;  /* 0x0000034000007945 */ /* 0x000fe20003800200 */
[----:B--2---:R-:W-:-:S04]  /*0d20*/  FSETP.GEU.AND P0, PT, R7, R9, PT ;  /* 0x000000090700720b */ /* 0x004fc80003f0e000 */
[----:B------:R-:W-:Y:S02]  /*0d30*/  FSETP.LEU.OR P0, PT, R6, R9, P0 ;  /* 0x000000090600720b */ /* 0x000fe4000070b400 */
[----:B---3--:R-:W-:-:S04]  /*0d40*/  FSETP.GEU.AND P1, PT, R7, R10, PT ;  /* 0x0000000a0700720b */ /* 0x008fc80003f2e000 */
[----:B------:R-:W-:Y:S02]  /*0d50*/  FSETP.LEU.OR P1, PT, R6, R10, P1 ;  /* 0x0000000a0600720b */ /* 0x000fe40000f2b400 */
[----:B----4-:R-:W-:-:S04]  /*0d60*/  FSETP.GEU.AND P2, PT, R7, R20, PT ;  /* 0x000000140700720b */ /* 0x010fc80003f4e000 */
[----:B------:R-:W-:Y:S01]  /*0d70*/  FSETP.LEU.OR P2, PT, R6, R20, P2 ;  /* 0x000000140600720b */ /* 0x000fe2000174b400 */
[----:B------:R-:W0:Y:S01]  /*0d80*/  @!P0 LDC R9, c[0x0][0x39c] ;  /* 0x0000e700ff098b82 */ /* 0x000e220000000800 */
[----:B------:R-:W-:-:S05]  /*0d90*/  @!P0 FADD R3, R3, 1 ;  /* 0x3f80000003038421 */ /* 0x000fca0000000000 */
[----:B------:R-:W-:Y:S01]  /*0da0*/  @!P1 LOP3.LUT R13, RZ, R4, RZ, 0x33, !PT ;  /* 0x00000004ff0d9212 */ /* 0x000fe200078e33ff */
[----:B------:R-:W-:Y:S01]  /*0db0*/  @!P1 FADD R3, R3, 1 ;  /* 0x3f80000003039421 */ /* 0x000fe20000000000 */
[----:B------:R-:W1:Y:S04]  /*0dc0*/  @!P1 LDC R23, c[0x0][0x39c] ;  /* 0x0000e700ff179b82 */ /* 0x000e680000000800 */
[----:B------:R-:W-:Y:S01]  /*0dd0*/  @!P2 IADD3 R15, P6, PT, R4, 0x2, RZ ;  /* 0x00000002040fa810 */ /* 0x000fe20007fde0ff */
[----:B------:R-:W-:-:S03]  /*0de0*/  @!P2 FADD R3, R3, 1 ;  /* 0x3f8000000303a421 */ /* 0x000fc60000000000 */
[----:B------:R-:W2:Y:S01]  /*0df0*/  @!P2 LDC R20, c[0x0][0x39c] ;  /* 0x0000e700ff14ab82 */ /* 0x000ea20000000800 */
[----:B0-----:R-:W-:-:S04]  /*0e00*/  @!P0 ISETP.GT.U32.AND P3, PT, R4, R9, PT ;  /* 0x000000090400820c */ /* 0x001fc80003f64070 */
[C---:B------:R-:W-:Y:S02]  /*0e10*/  @!P0 ISETP.GT.U32.AND.EX P3, PT, R5.reuse, RZ, PT, P3 ;  /* 0x000000ff0500820c */ /* 0x040fe40003f64130 */
[----:B-1----:R-:W-:Y:S02]  /*0e20*/  @!P1 ISETP.GE.U32.AND P4, PT, R4, R23, PT ;  /* 0x000000170400920c */ /* 0x002fe40003f86070 */
[----:B------:R-:W-:Y:S02]  /*0e30*/  @!P0 SEL R11, R8, RZ, P3 ;  /* 0x000000ff080b8207 */ /* 0x000fe40001800000 */
[----:B------:R-:W-:Y:S02]  /*0e40*/  @!P1 ISETP.GE.U32.AND.EX P3, PT, R5, RZ, PT, P4 ;  /* 0x000000ff0500920c */ /* 0x000fe40003f66140 */
[----:B------:R-:W-:Y:S01]  /*0e50*/  @!P0 IADD3 R10, P4, P5, -R4, R11, R9 ;  /* 0x0000000b040a8210 */ /* 0x000fe20007d9e109 */
[----:B------:R-:W-:Y:S01]  /*0e60*/  @!P2 IMAD.X R9, RZ, RZ, R5, P6 ;  /* 0x000000ffff09a224 */ /* 0x000fe200030e0605 */
[----:B------:R-:W-:-:S02]  /*0e70*/  @!P1 SEL R12, R8, RZ, P3 ;  /* 0x000000ff080c9207 */ /* 0x000fc40001800000 */
[----:B--2---:R-:W-:Y:S02]  /*0e80*/  @!P2 ISETP.GT.U32.AND P3, PT, R15, R20, PT ;  /* 0x000000140f00a20c */ /* 0x004fe40003f64070 */
[----:B------:R-:W-:Y:S02]  /*0e90*/  @!P0 IADD3.X R11, PT, PT, ~R5, RZ, RZ, P4, P5 ;  /* 0x000000ff050b8210 */ /* 0x000fe400027ea5ff */
[----:B------:R-:W-:Y:S02]  /*0ea0*/  @!P2 ISETP.GT.U32.AND.EX P3, PT, R9, RZ, PT, P3 ;  /* 0x000000ff0900a20c */ /* 0x000fe40003f64130 */
[----:B------:R-:W-:Y:S02]  /*0eb0*/  @!P1 IADD3 R12, P4, P5, R13, R12, R23 ;  /* 0x0000000c0d0c9210 */ /* 0x000fe40007d9e017 */
[----:B------:R-:W-:Y:S01]  /*0ec0*/  @!P1 LOP3.LUT R13, RZ, R5, RZ, 0x33, !PT ;  /* 0x00000005ff0d9212 */ /* 0x000fe200078e33ff */
[----:B------:R-:W0:Y:S01]  /*0ed0*/  @!P0 I2F.U64 R11, R10 ;  /* 0x0000000a000b8312 */ /* 0x000e220000301000 */
[----:B------:R-:W-:-:S02]  /*0ee0*/  @!P2 SEL R14, R8, RZ, P3 ;  /* 0x000000ff080ea207 */ /* 0x000fc40001800000 */
[----:B------:R-:W-:Y:S02]  /*0ef0*/  @!P1 IADD3.X R13, PT, PT, R13, RZ, RZ, P4, P5 ;  /* 0x000000ff0d0d9210 */ /* 0x000fe400027ea4ff */
[----:B------:R-:W-:-:S04]  /*0f00*/  @!P2 IADD3 R14, P3, P4, -R15, R14, R20 ;  /* 0x0000000e0f0ea210 */ /* 0x000fc80007c7e114 */
[----:B------:R-:W-:Y:S01]  /*0f10*/  @!P2 IADD3.X R15, PT, PT, ~R9, RZ, RZ, P3, P4 ;  /* 0x000000ff090fa210 */ /* 0x000fe20001fe85ff */
[----:B------:R-:W1:Y:S01]  /*0f20*/  @!P1 I2F.U64 R13, R12 ;  /* 0x0000000c000d9312 */ /* 0x000e620000301000 */
[----:B-----5:R-:W-:-:S04]  /*0f30*/  FSETP.GEU.AND P3, PT, R7, R16, PT ;  /* 0x000000100700720b */ /* 0x020fc80003f6e000 */
[----:B------:R-:W-:Y:S01]  /*0f40*/  FSETP.LEU.OR P3, PT, R6, R16, P3 ;  /* 0x000000100600720b */ /* 0x000fe20001f6b400 */
[----:B0-----:R-:W-:Y:S02]  /*0f50*/  @!P0 FADD R2, R2, R11 ;  /* 0x0000000b02028221 */ /* 0x001fe40000000000 */
[----:B------:R-:W0:Y:S02]  /*0f60*/  @!P2 I2F.U64 R15, R14 ;  /* 0x0000000e000fa312 */ /* 0x000e240000301000 */
[----:B-1----:R-:W-:-:S04]  /*0f70*/  @!P1 FADD R2, R2, R13 ;  /* 0x0000000d02029221 */ /* 0x002fc80000000000 */
[----:B0-----:R-:W-:-:S04]  /*0f80*/  @!P2 FADD R2, R2, R15 ;  /* 0x0000000f0202a221 */ /* 0x001fc80000000000 */
[----:B------:R-:W-:Y:S05]  /*0f90*/  @P3 BRA `(.L_x_7) ;  /* 0x00000000002c3947 */ /* 0x000fea0003800000 */
[----:B------:R-:W0:Y:S01]  /*0fa0*/  LDC R12, c[0x0][0x39c] ;  /* 0x0000e700ff0c7b82 */ /* 0x000e220000000800 */
[----:B------:R-:W-:Y:S01]  /*0fb0*/  IADD3 R11, P0, PT, R4, 0x3, RZ ;  /* 0x00000003040b7810 */ /* 0x000fe20007f1e0ff */
[----:B------:R-:W-:-:S04]  /*0fc0*/  FADD R3, R3, 1 ;  /* 0x3f80000003037421 */ /* 0x000fc80000000000 */
[----:B------:R-:W-:Y:S01]  /*0fd0*/  IMAD.X R9, RZ, RZ, R5, P0 ;  /* 0x000000ffff097224 */ /* 0x000fe200000e0605 */
[----:B0-----:R-:W-:-:S04]  /*0fe0*/  ISETP.GT.U32.AND P0, PT, R11, R12, PT ;  /* 0x0000000c0b00720c */ /* 0x001fc80003f04070 */
[----:B------:R-:W-:-:S04]  /*0ff0*/  ISETP.GT.U32.AND.EX P0, PT, R9, RZ, PT, P0 ;  /* 0x000000ff0900720c */ /* 0x000fc80003f04100 */
[----:B------:R-:W-:-:S04]  /*1000*/  SEL R10, R8, RZ, P0 ;  /* 0x000000ff080a7207 */ /* 0x000fc80000000000 */
[----:B------:R-:W-:-:S04]  /*1010*/  IADD3 R10, P0, P1, -R11, R10, R12 ;  /* 0x0000000a0b0a7210 */ /* 0x000fc8000791e10c */
[----:B------:R-:W-:-:S06]  /*1020*/  IADD3.X R11, PT, PT, ~R9, RZ, RZ, P0, P1 ;  /* 0x000000ff090b7210 */ /* 0x000fcc00007e25ff */
[----:B------:R-:W0:Y:S02]  /*1030*/  I2F.U64 R11, R10 ;  /* 0x0000000a000b7312 */ /* 0x000e240000301000 */
[----:B0-----:R-:W-:-:S07]  /*1040*/  FADD R2, R2, R11 ;  /* 0x0000000b02027221 */ /* 0x001fce0000000000 */
.L_x_7:
[----:B------:R-:W-:Y:S05]  /*1050*/  BSYNC.RECONVERGENT B0 ;  /* 0x0000000000007941 */ /* 0x000fea0003800200 */
.L_x_6:
[----:B------:R-:W-:-:S05]  /*1060*/  IADD3 R4, P0, PT, R4, 0x4, RZ ;  /* 0x0000000404047810 */ /* 0x000fca0007f1e0ff */
[----:B------:R-:W-:-:S08]  /*1070*/  IMAD.X R5, RZ, RZ, R5, P0 ;  /* 0x000000ffff057224 */ /* 0x000fd000000e0605 */
.L_x_5:
[----:B------:R-:W-:-:S04]  /*1080*/  ISETP.NE.U32.AND P0, PT, R21, RZ, PT ;  /* 0x000000ff1500720c */ /* 0x000fc80003f05070 */
[----:B------:R-:W-:-:S13]  /*1090*/  ISETP.NE.AND.EX P0, PT, RZ, RZ, PT, P0 ;  /* 0x000000ffff00720c */ /* 0x000fda0003f05300 */
[----:B------:R-:W-:Y:S05]  /*10a0*/  @!P0 BRA `(.L_x_0) ;  /* 0x0000000400248947 */ /* 0x000fea0003800000 */
[----:B------:R-:W-:-:S04]  /*10b0*/  ISETP.NE.U32.AND P0, PT, R21, 0x1, PT ;  /* 0x000000011500780c */ /* 0x000fc80003f05070 */
[----:B------:R-:W-:-:S13]  /*10c0*/  ISETP.NE.AND.EX P0, PT, RZ, RZ, PT, P0 ;  /* 0x000000ffff00720c */ /* 0x000fda0003f05300 */
[----:B------:R-:W-:Y:S05]  /*10d0*/  @!P0 BRA `(.L_x_8) ;  /* 0x0000000000a88947 */ /* 0x000fea0003800000 */
[----:B------:R-:W0:Y:S01]  /*10e0*/  LDC R15, c[0x0][0x390] ;  /* 0x0000e400ff0f7b82 */ /* 0x000e220000000800 */
[----:B------:R-:W1:Y:S01]  /*10f0*/  LDCU.64 UR4, c[0x0][0x388] ;  /* 0x00007100ff0477ac */ /* 0x000e620008000a00 */
[----:B------:R-:W-:Y:S02]  /*1100*/  IMAD.MOV.U32 R10, RZ, RZ, R18 ;  /* 0x000000ffff0a7224 */ /* 0x000fe400078e0012 */
[----:B------:R-:W-:Y:S02]  /*1110*/  IMAD.MOV.U32 R11, RZ, RZ, RZ ;  /* 0x000000ffff0b7224 */ /* 0x000fe400078e00ff */
[----:B0-----:R-:W-:-:S04]  /*1120*/  IMAD.WIDE.U32 R12, R4, R15, R10 ;  /* 0x0000000f040c7225 */ /* 0x001fc800078e000a */
[----:B------:R-:W-:Y:S01]  /*1130*/  IMAD R9, R5, R15, RZ ;  /* 0x0000000f05097224 */ /* 0x000fe200078e02ff */
[----:B-1----:R-:W-:-:S03]  /*1140*/  LEA R10, P0, R12, UR4, 0x2 ;  /* 0x000000040c0a7c11 */ /* 0x002fc6000f8010ff */
[----:B------:R-:W-:-:S05]  /*1150*/  IMAD.IADD R9, R13, 0x1, R9 ;  /* 0x000000010d097824 */ /* 0x000fca00078e0209 */
[----:B------:R-:W-:-:S05]  /*1160*/  LEA.HI.X R11, R12, UR5, R9, 0x2, P0 ;  /* 0x000000050c0b7c11 */ /* 0x000fca00080f1409 */
[----:B------:R-:W2:Y:S01]  /*1170*/  LDG.E R9, desc[UR6][R10.64] ;  /* 0x000000060a097981 */ /* 0x000ea2000c1e1900 */
[----:B------:R-:W-:-:S04]  /*1180*/  LEA R12, P0, R15, R10, 0x2 ;  /* 0x0000000a0f0c7211 */ /* 0x000fc800078010ff */
[----:B------:R-:W-:-:S05]  /*1190*/  LEA.HI.X R13, R15, R11, RZ, 0x2, P0 ;  /* 0x0000000b0f0d7211 */ /* 0x000fca00000f14ff */
[----:B------:R-:W3:Y:S01]  /*11a0*/  LDG.E R12, desc[UR6][R12.64] ;  /* 0x000000060c0c7981 */ /* 0x000ee2000c1e1900 */
[----:B------:R-:W-:Y:S01]  /*11b0*/  BSSY.RECONVERGENT B0, `(.L_x_9) ;  /* 0x000001a000007945 */ /* 0x000fe20003800200 */
[----:B--2---:R-:W-:-:S04]  /*11c0*/  FSETP.GEU.AND P0, PT, R7, R9, PT ;  /* 0x000000090700720b */ /* 0x004fc80003f0e000 */
[----:B------:R-:W-:-:S13]  /*11d0*/  FSETP.LEU.OR P0, PT, R6, R9, P0 ;  /* 0x000000090600720b */ /* 0x000fda000070b400 */
[----:B------:R-:W0:Y:S01]  /*11e0*/  @!P0 LDC R15, c[0x0][0x39c] ;  /* 0x0000e700ff0f8b82 */ /* 0x000e220000000800 */
[----:B------:R-:W-:Y:S01]  /*11f0*/  @!P0 FADD R3, R3, 1 ;  /* 0x3f80000003038421 */ /* 0x000fe20000000000 */
[----:B0-----:R-:W-:-:S04]  /*1200*/  @!P0 ISETP.GT.U32.AND P1, PT, R4, R15, PT ;  /* 0x0000000f0400820c */ /* 0x001fc80003f24070 */
[----:B------:R-:W-:-:S04]  /*1210*/  @!P0 ISETP.GT.U32.AND.EX P1, PT, R5, RZ, PT, P1 ;  /* 0x000000ff0500820c */ /* 0x000fc80003f24110 */
[----:B------:R-:W-:-:S04]  /*1220*/  @!P0 SEL R14, R8, RZ, P1 ;  /* 0x000000ff080e8207 */ /* 0x000fc80000800000 */
[----:B------:R-:W-:-:S04]  /*1230*/  @!P0 IADD3 R14, P1, P2, -R4, R14, R15 ;  /* 0x0000000e040e8210 */ /* 0x000fc80007a3e10f */
[----:B------:R-:W-:Y:S02]  /*1240*/  @!P0 IADD3.X R15, PT, PT, ~R5, RZ, RZ, P1, P2 ;  /* 0x000000ff050f8210 */ /* 0x000fe40000fe45ff */
[----:B---3--:R-:W-:-:S04]  /*1250*/  FSETP.GEU.AND P1, PT, R7, R12, PT ;  /* 0x0000000c0700720b */ /* 0x008fc80003f2e000 */
[----:B------:R-:W0:Y:S01]  /*1260*/  @!P0 I2F.U64 R15, R14 ;  /* 0x0000000e000f8312 */ /* 0x000e220000301000 */
[----:B------:R-:W-:Y:S01]  /*1270*/  FSETP.LEU.OR P1, PT, R6, R12, P1 ;  /* 0x0000000c0600720b */ /* 0x000fe20000f2b400 */
[----:B0-----:R-:W-:-:S12]  /*1280*/  @!P0 FADD R2, R2, R15 ;  /* 0x0000000f02028221 */ /* 0x001fd80000000000 */
[----:B------:R-:W-:Y:S05]  /*1290*/  @P1 BRA `(.L_x_10) ;  /* 0x00000000002c1947 */ /* 0x000fea0003800000 */
[----:B------:R-:W0:Y:S01]  /*12a0*/  LDC R11, c[0x0][0x39c] ;  /* 0x0000e700ff0b7b82 */ /* 0x000e220000000800 */
[----:B------:R-:W-:Y:S01]  /*12b0*/  LOP3.LUT R10, RZ, R4, RZ, 0x33, !PT ;  /* 0x00000004ff0a7212 */ /* 0x000fe200078e33ff */
[----:B------:R-:W-:Y:S01]  /*12c0*/  FADD R3, R3, 1 ;  /* 0x3f80000003037421 */ /* 0x000fe20000000000 */
[----:B------:R-:W-:Y:S02]  /*12d0*/  LOP3.LUT R12, RZ, R5, RZ, 0x33, !PT ;  /* 0x00000005ff0c7212 */ /* 0x000fe400078e33ff */
[----:B0-----:R-:W-:-:S04]  /*12e0*/  ISETP.GE.U32.AND P0, PT, R4, R11, PT ;  /* 0x0000000b0400720c */ /* 0x001fc80003f06070 */
[----:B------:R-:W-:-:S04]  /*12f0*/  ISETP.GE.U32.AND.EX P0, PT, R5, RZ, PT, P0 ;  /* 0x000000ff0500720c */ /* 0x000fc80003f06100 */
[----:B------:R-:W-:-:S04]  /*1300*/  SEL R9, R8, RZ, P0 ;  /* 0x000000ff08097207 */ /* 0x000fc80000000000 */
[----:B------:R-:W-:-:S04]  /*1310*/  IADD3 R10, P0, P1, R10, R9, R11 ;  /* 0x000000090a0a7210 */ /* 0x000fc8000791e00b */
[----:B------:R-:W-:-:S06]  /*1320*/  IADD3.X R11, PT, PT, R12, RZ, RZ, P0, P1 ;  /* 0x000000ff0c0b7210 */ /* 0x000fcc00007e24ff */
[----:B------:R-:W0:Y:S02]  /*1330*/  I2F.U64 R11, R10 ;  /* 0x0000000a000b7312 */ /* 0x000e240000301000 */
[----:B0-----:R-:W-:-:S07]  /*1340*/  FADD R2, R2, R11 ;  /* 0x0000000b02027221 */ /* 0x001fce0000000000 */
.L_x_10:
[----:B------:R-:W-:Y:S05]  /*1350*/  BSYNC.RECONVERGENT B0 ;  /* 0x0000000000007941 */ /* 0x000fea0003800200 */
.L_x_9:
[----:B------:R-:W-:-:S05]  /*1360*/  IADD3 R4, P0, PT, R4, 0x2, RZ ;  /* 0x0000000204047810 */ /* 0x000fca0007f1e0ff */
[----:B------:R-:W-:-:S08]  /*1370*/  IMAD.X R5, RZ, RZ, R5, P0 ;  /* 0x000000ffff057224 */ /* 0x000fd000000e0605 */
.L_x_8:
[----:B------:R-:W-:-:S04]  /*1380*/  LOP3.LUT R9, R8, 0x1, RZ, 0xc0, !PT ;  /* 0x0000000108097812 */ /* 0x000fc800078ec0ff */
[----:B------:R-:W-:-:S04]  /*1390*/  ISETP.NE.U32.AND P0, PT, R9, 0x1, PT ;  /* 0x000000010900780c */ /* 0x000fc80003f05070 */
[----:B------:R-:W-:-:S13]  /*13a0*/  ISETP.NE.U32.AND.EX P0, PT, RZ, RZ, PT, P0 ;  /* 0x000000ffff00720c */ /* 0x000fda0003f05100 */
[----:B------:R-:W-:Y:S05]  /*13b0*/  @P0 BRA `(.L_x_0) ;  /* 0x0000000000600947 */ /* 0x000fea0003800000 */
[----:B------:R-:W0:Y:S01]  /*13c0*/  LDCU UR4, c[0x0][0x390] ;  /* 0x00007200ff0477ac */ /* 0x000e220008000800 */
[----:B------:R-:W-:Y:S02]  /*13d0*/  IMAD.MOV.U32 R10, RZ, RZ, R18 ;  /* 0x000000ffff0a7224 */ /* 0x000fe400078e0012 */
[----:B------:R-:W-:Y:S01]  /*13e0*/  IMAD.MOV.U32 R11, RZ, RZ, RZ ;  /* 0x000000ffff0b7224 */ /* 0x000fe200078e00ff */
[----:B------:R-:W1:Y:S01]  /*13f0*/  LDCU.64 UR8, c[0x0][0x388] ;  /* 0x00007100ff0877ac */ /* 0x000e620008000a00 */
[----:B0-----:R-:W-:-:S04]  /*1400*/  IMAD.WIDE.U32 R10, R4, UR4, R10 ;  /* 0x00000004040a7c25 */ /* 0x001fc8000f8e000a */
[----:B------:R-:W-:Y:S01]  /*1410*/  IMAD R9, R5, UR4, RZ ;  /* 0x0000000405097c24 */ /* 0x000fe2000f8e02ff */
[----:B-1----:R-:W-:-:S03]  /*1420*/  LEA R12, P0, R10, UR8, 0x2 ;  /* 0x000000080a0c7c11 */ /* 0x002fc6000f8010ff */
[----:B------:R-:W-:-:S05]  /*1430*/  IMAD.IADD R9, R11, 0x1, R9 ;  /* 0x000000010b097824 */ /* 0x000fca00078e0209 */
[----:B------:R-:W-:-:S05]  /*1440*/  LEA.HI.X R13, R10, UR9, R9, 0x2, P0 ;  /* 0x000000090a0d7c11 */ /* 0x000fca00080f1409 */
[----:B------:R-:W2:Y:S01]  /*1450*/  LDG.E R12, desc[UR6][R12.64] ;  /* 0x000000060c0c7981 */ /* 0x000ea2000c1e1900 */
[----:B------:R-:W-:Y:S01]  /*1460*/  BSSY.RECONVERGENT B0, `(.L_x_0) ;  /* 0x000000d000007945 */ /* 0x000fe20003800200 */
[----:B--2---:R-:W-:-:S04]  /*1470*/  FSETP.GEU.AND P0, PT, R7, R12, PT ;  /* 0x0000000c0700720b */ /* 0x004fc80003f0e000 */
[----:B------:R-:W-:-:S13]  /*1480*/  FSETP.LEU.OR P0, PT, R6, R12, P0 ;  /* 0x0000000c0600720b */ /* 0x000fda000070b400 */
[----:B------:R-:W-:Y:S05]  /*1490*/  @P0 BRA `(.L_x_11) ;  /* 0x0000000000240947 */ /* 0x000fea0003800000 */
[----:B------:R-:W0:Y:S01]  /*14a0*/  LDC R9, c[0x0][0x39c] ;  /* 0x0000e700ff097b82 */ /* 0x000e220000000800 */
[----:B------:R-:W-:Y:S01]  /*14b0*/  FADD R3, R3, 1 ;  /* 0x3f80000003037421 */ /* 0x000fe20000000000 */
[----:B0-----:R-:W-:-:S04]  /*14c0*/  ISETP.GT.U32.AND P0, PT, R4, R9, PT ;  /* 0x000000090400720c */ /* 0x001fc80003f04070 */
[----:B------:R-:W-:-:S04]  /*14d0*/  ISETP.GT.U32.AND.EX P0, PT, R5, RZ, PT, P0 ;  /* 0x000000ff0500720c */ /* 0x000fc80003f04100 */
[----:B------:R-:W-:-:S04]  /*14e0*/  SEL R7, R8, RZ, P0 ;  /* 0x000000ff08077207 */ /* 0x000fc80000000000 */
[----:B------:R-:W-:-:S04]  /*14f0*/  IADD3 R4, P0, P1, -R4, R7, R9 ;  /* 0x0000000704047210 */ /* 0x000fc8000791e109 */
[----:B------:R-:W-:-:S06]  /*1500*/  IADD3.X R5, PT, PT, ~R5, RZ, RZ, P0, P1 ;  /* 0x000000ff05057210 */ /* 0x000fcc00007e25ff */
[----:B------:R-:W0:Y:S02]  /*1510*/  I2F.U64 R5, R4 ;  /* 0x0000000400057312 */ /* 0x000e240000301000 */
[----:B0-----:R-:W-:-:S07]  /*1520*/  FADD R2, R2, R5 ;  /* 0x0000000502027221 */ /* 0x001fce0000000000 */
.L_x_11:
[----:B------:R-:W-:Y:S05]  /*1530*/  BSYNC.RECONVERGENT B0 ;  /* 0x0000000000007941 */ /* 0x000fea0003800200 */
.L_x_0:
[----:B------:R-:W0:Y:S01]  /*1540*/  LDCU UR4, c[0x0][0x398] ;  /* 0x00007300ff0477ac */ /* 0x000e220008000800 */
[----:B------:R-:W-:Y:S01]  /*1550*/  BSSY.RECONVERGENT B0, `(.L_x_12) ;  /* 0x0000010000007945 */ /* 0x000fe20003800200 */
[----:B0-----:R-:W-:Y:S01]  /*1560*/  I2FP.F32.U32 R8, UR4 ;  /* 0x0000000400087c45 */ /* 0x001fe20008201000 */
[----:B------:R-:W0:Y:S03]  /*1570*/  LDCU UR4, c[0x0][0x394] ;  /* 0x00007280ff0477ac */ /* 0x000e260008000800 */
[----:B------:R-:W1:Y:S08]  /*1580*/  MUFU.RCP R5, R8 ;  /* 0x0000000800057308 */ /* 0x000e700000001000 */
[----:B------:R-:W2:Y:S01]  /*1590*/  FCHK P0, R3, R8 ;  /* 0x0000000803007302 */ /* 0x000ea20000000000 */
[----:B0-----:R-:W-:-:S02]  /*15a0*/  IMAD R6, R18, UR4, R0 ;  /* 0x0000000412067c24 */ /* 0x001fc4000f8e0200 */
[----:B-1----:R-:W-:-:S04]  /*15b0*/  FFMA R4, -R8, R5, 1 ;  /* 0x3f80000008047423 */ /* 0x002fc80000000105 */
[----:B------:R-:W-:-:S04]  /*15c0*/  FFMA R4, R5, R4, R5 ;  /* 0x0000000405047223 */ /* 0x000fc80000000005 */
[----:B------:R-:W-:-:S04]  /*15d0*/  FFMA R5, R4, R3, RZ ;  /* 0x0000000304057223 */ /* 0x000fc800000000ff */
[----:B------:R-:W-:-:S04]  /*15e0*/  FFMA R10, -R8, R5, R3 ;  /* 0x00000005080a7223 */ /* 0x000fc80000000103 */
[----:B------:R-:W-:Y:S01]  /*15f0*/  FFMA R4, R4, R10, R5 ;  /* 0x0000000a04047223 */ /* 0x000fe20000000005 */
[----:B--2---:R-:W-:Y:S06]  /*1600*/  @!P0 BRA `(.L_x_13) ;  /* 0x0000000000108947 */ /* 0x004fec0003800000 */
[----:B------:R-:W-:Y:S01]  /*1610*/  IMAD.MOV.U32 R0, RZ, RZ, R8 ;  /* 0x000000ffff007224 */ /* 0x000fe200078e0008 */
[----:B------:R-:W-:-:S07]  /*1620*/  MOV R10, 0x1640 ;  /* 0x00001640000a7802 */ /* 0x000fce0000000f00 */
[----:B------:R-:W-:Y:S05]  /*1630*/  CALL.REL.NOINC `($__internal_0_$__cuda_sm3x_div_rn_noftz_f32_slowpath) ;  /* 0x0000000000887944 */ /* 0x000fea0003c00000 */
[----:B------:R-:W-:-:S07]  /*1640*/  IMAD.MOV.U32 R4, RZ, RZ, R3 ;  /* 0x000000ffff047224 */ /* 0x000fce00078e0003 */
.L_x_13:
[----:B------:R-:W-:Y:S05]  /*1650*/  BSYNC.RECONVERGENT B0 ;  /* 0x0000000000007941 */ /* 0x000fea0003800200 */
.L_x_12:
[----:B------:R-:W0:Y:S01]  /*1660*/  MUFU.RCP R3, R8 ;  /* 0x0000000800037308 */ /* 0x000e220000001000 */
[----:B------:R-:W1:Y:S01]  /*1670*/  LDC.64 R10, c[0x0][0x380] ;  /* 0x0000e000ff0a7b82 */ /* 0x000e620000000a00 */
[----:B------:R-:W-:Y:S06]  /*1680*/  BSSY.RECONVERGENT B0, `(.L_x_14) ;  /* 0x000000d000007945 */ /* 0x000fec0003800200 */
[----:B------:R-:W2:Y:S01]  /*1690*/  FCHK P0, R2, R8 ;  /* 0x0000000802007302 */ /* 0x000ea20000000000 */
[----:B0-----:R-:W-:-:S04]  /*16a0*/  FFMA R0, -R8, R3, 1 ;  /* 0x3f80000008007423 */ /* 0x001fc80000000103 */
[----:B------:R-:W-:-:S04]  /*16b0*/  FFMA R3, R3, R0, R3 ;  /* 0x0000000003037223 */ /* 0x000fc80000000003 */
[----:B------:R-:W-:Y:S01]  /*16c0*/  FFMA R5, R3, R2, RZ ;  /* 0x0000000203057223 */ /* 0x000fe200000000ff */
[----:B-1----:R-:W-:-:S04]  /*16d0*/  IMAD.WIDE.U32 R6, R6, 0x8, R10 ;  /* 0x0000000806067825 */ /* 0x002fc800078e000a */
[----:B------:R-:W-:-:S04]  /*16e0*/  FFMA R0, -R8, R5, R2 ;  /* 0x0000000508007223 */ /* 0x000fc80000000102 */
[----:B------:R-:W-:Y:S01]  /*16f0*/  FFMA R3, R3, R0, R5 ;  /* 0x0000000003037223 */ /* 0x000fe20000000005 */
[----:B--2---:R-:W-:Y:S06]  /*1700*/  @!P0 BRA `(.L_x_15) ;  /* 0x0000000000108947 */ /* 0x004fec0003800000 */
[----:B------:R-:W-:Y:S01]  /*1710*/  IMAD.MOV.U32 R3, RZ, RZ, R2 ;  /* 0x000000ffff037224 */ /* 0x000fe200078e0002 */
[----:B------:R-:W-:Y:S01]  /*1720*/  MOV R10, 0x1750 ;  /* 0x00001750000a7802 */ /* 0x000fe20000000f00 */
[----:B------:R-:W-:-:S07]  /*1730*/  IMAD.MOV.U32 R0, RZ, RZ, R8 ;  /* 0x000000ffff007224 */ /* 0x000fce00078e0008 */
[----:B------:R-:W-:Y:S05]  /*1740*/  CALL.REL.NOINC `($__internal_0_$__cuda_sm3x_div_rn_noftz_f32_slowpath) ;  /* 0x0000000000447944 */ /* 0x000fea0003c00000 */
.L_x_15:
[----:B------:R-:W-:Y:S05]  /*1750*/  BSYNC.RECONVERGENT B0 ;  /* 0x0000000000007941 */ /* 0x000fea0003800200 */
.L_x_14:
[----:B------:R-:W0:Y:S01]  /*1760*/  MUFU.RCP R5, R8 ;  /* 0x0000000800057308 */ /* 0x000e220000001000 */
[----:B------:R-:W-:Y:S07]  /*1770*/  BSSY.RECONVERGENT B0, `(.L_x_16) ;  /* 0x000000c000007945 */ /* 0x000fee0003800200 */
[----:B------:R-:W1:Y:S01]  /*1780*/  FCHK P0, R3, R8 ;  /* 0x0000000803007302 */ /* 0x000e620000000000 */
[----:B0-----:R-:W-:-:S04]  /*1790*/  FFMA R0, -R8, R5, 1 ;  /* 0x3f80000008007423 */ /* 0x001fc80000000105 */
[----:B------:R-:W-:-:S04]  /*17a0*/  FFMA R0, R5, R0, R5 ;  /* 0x0000000005007223 */ /* 0x000fc80000000005 */
[----:B------:R-:W-:-:S04]  /*17b0*/  FFMA R5, R0, R3, RZ ;  /* 0x0000000300057223 */ /* 0x000fc800000000ff */
[----:B------:R-:W-:-:S04]  /*17c0*/  FFMA R2, -R8, R5, R3 ;  /* 0x0000000508027223 */ /* 0x000fc80000000103 */
[----:B------:R-:W-:Y:S01]  /*17d0*/  FFMA R5, R0, R2, R5 ;  /* 0x0000000200057223 */ /* 0x000fe20000000005 */
[----:B-1----:R-:W-:Y:S06]  /*17e0*/  @!P0 BRA `(.L_x_17) ;  /* 0x0000000000108947 */ /* 0x002fec0003800000 */
[----:B------:R-:W-:Y:S01]  /*17f0*/  IMAD.MOV.U32 R0, RZ, RZ, R8 ;  /* 0x000000ffff007224 */ /* 0x000fe200078e0008 */
[----:B------:R-:W-:-:S07]  /*1800*/  MOV R10, 0x1820 ;  /* 0x00001820000a7802 */ /* 0x000fce0000000f00 */
[----:B------:R-:W-:Y:S05]  /*1810*/  CALL.REL.NOINC `($__internal_0_$__cuda_sm3x_div_rn_noftz_f32_slowpath) ;  /* 0x0000000000107944 */ /* 0x000fea0003c00000 */
[----:B------:R-:W-:-:S07]  /*1820*/  IMAD.MOV.U32 R5, RZ, RZ, R3 ;  /* 0x000000ffff057224 */ /* 0x000fce00078e0003 */
.L_x_17:
[----:B------:R-:W-:Y:S05]  /*1830*/  BSYNC.RECONVERGENT B0 ;  /* 0x0000000000007941 */ /* 0x000fea0003800200 */
.L_x_16:
[----:B------:R-:W-:Y:S01]  /*1840*/  STG.E.64 desc[UR6][R6.64], R4 ;  /* 0x0000000406007986 */ /* 0x000fe2000c101b06 */
[----:B------:R-:W-:Y:S05]  /*1850*/  EXIT ;  /* 0x000000000000794d */ /* 0x000fea0003800000 */
        .weak           $__internal_0_$__cuda_sm3x_div_rn_noftz_f32_slowpath
        .type           $__internal_0_$__cuda_sm3x_div_rn_noftz_f32_slowpath,@function
        .size           $__internal_0_$__cuda_sm3x_div_rn_noftz_f32_slowpath,(.L_x_44 - $__internal_0_$__cuda_sm3x_div_rn_noftz_f32_slowpath)
$__internal_0_$__cuda_sm3x_div_rn_noftz_f32_slowpath:
[----:B------:R-:W-:Y:S01]  /*1860*/  SHF.R.U32.HI R9, RZ, 0x17, R0 ;  /* 0x00000017ff097819 */ /* 0x000fe20000011600 */
[----:B------:R-:W-:Y:S01]  /*1870*/  BSSY.RECONVERGENT B1, `(.L_x_18) ;  /* 0x0000062000017945 */ /* 0x000fe20003800200 */
[----:B------:R-:W-:Y:S02]  /*1880*/  SHF.R.U32.HI R5, RZ, 0x17, R3 ;  /* 0x00000017ff057819 */ /* 0x000fe40000011603 */
[----:B------:R-:W-:Y:S02]  /*1890*/  LOP3.LUT R15, R9, 0xff, RZ, 0xc0, !PT ;  /* 0x000000ff090f7812 */ /* 0x000fe400078ec0ff */
[----:B------:R-:W-:-:S03]  /*18a0*/  LOP3.LUT R12, R5, 0xff, RZ, 0xc0, !PT ;  /* 0x000000ff050c7812 */ /* 0x000fc600078ec0ff */
[----:B------:R-:W-:Y:S02]  /*18b0*/  VIADD R11, R15, 0xffffffff ;  /* 0xffffffff0f0b7836 */ /* 0x000fe40000000000 */
[----:B------:R-:W-:-:S03]  /*18c0*/  VIADD R9, R12, 0xffffffff ;  /* 0xffffffff0c097836 */ /* 0x000fc60000000000 */
[----:B------:R-:W-:-:S04]  /*18d0*/  ISETP.GT.U32.AND P0, PT, R11, 0xfd, PT ;  /* 0x000000fd0b00780c */ /* 0x000fc80003f04070 */
[----:B------:R-:W-:-:S13]  /*18e0*/  ISETP.GT.U32.OR P0, PT, R9, 0xfd, P0 ;  /* 0x000000fd0900780c */ /* 0x000fda0000704470 */
[----:B------:R-:W-:Y:S01]  /*18f0*/  @!P0 IMAD.MOV.U32 R5, RZ, RZ, RZ ;  /* 0x000000ffff058224 */ /* 0x000fe200078e00ff */
[----:B------:R-:W-:Y:S06]  /*1900*/  @!P0 BRA `(.L_x_19) ;  /* 0x00000000005c8947 */ /* 0x000fec0003800000 */
[----:B------:R-:W-:Y:S02]  /*1910*/  FSETP.GTU.FTZ.AND P0, PT, |R3|, +INF , PT ;  /* 0x7f8000000300780b */ /* 0x000fe40003f1c200 */
[----:B------:R-:W-:-:S04]  /*1920*/  FSETP.GTU.FTZ.AND P1, PT, |R0|, +INF , PT ;  /* 0x7f8000000000780b */ /* 0x000fc80003f3c200 */
[----:B------:R-:W-:-:S13]  /*1930*/  PLOP3.LUT P0, PT, P0, P1, PT, 0xf8, 0x8f ;  /* 0x00000000008f781c */ /* 0x000fda0000703f70 */
[----:B------:R-:W-:Y:S05]  /*1940*/  @P0 BRA `(.L_x_20) ;  /* 0x00000004004c0947 */ /* 0x000fea0003800000 */
[----:B------:R-:W-:-:S13]  /*1950*/  LOP3.LUT P0, RZ, R0, 0x7fffffff, R3, 0xc8, !PT ;  /* 0x7fffffff00ff7812 */ /* 0x000fda000780c803 */
[----:B------:R-:W-:Y:S05]  /*1960*/  @!P0 BRA `(.L_x_21) ;  /* 0x00000004003c8947 */ /* 0x000fea0003800000 */
[C---:B------:R-:W-:Y:S02]  /*1970*/  FSETP.NEU.FTZ.AND P0, PT, |R3|.reuse, +INF , PT ;  /* 0x7f8000000300780b */ /* 0x040fe40003f1d200 */
[----:B------:R-:W-:Y:S02]  /*1980*/  FSETP.NEU.FTZ.AND P2, PT, |R0|, +INF , PT ;  /* 0x7f8000000000780b */ /* 0x000fe40003f5d200 */
[----:B------:R-:W-:-:S11]  /*1990*/  FSETP.NEU.FTZ.AND P1, PT, |R3|, +INF , PT ;  /* 0x7f8000000300780b */ /* 0x000fd60003f3d200 */
[----:B------:R-:W-:Y:S05]  /*19a0*/  @!P2 BRA !P0, `(.L_x_21) ;  /* 0x00000004002ca947 */ /* 0x000fea0004000000 */
[----:B------:R-:W-:-:S04]  /*19b0*/  LOP3.LUT P0, RZ, R3, 0x7fffffff, RZ, 0xc0, !PT ;  /* 0x7fffffff03ff7812 */ /* 0x000fc8000780c0ff */
[----:B------:R-:W-:-:S13]  /*19c0*/  PLOP3.LUT P0, PT, P2, P0, PT, 0x2f, 0xf2 ;  /* 0x0000000000f2781c */ /* 0x000fda0001700577 */
[----:B------:R-:W-:Y:S05]  /*19d0*/  @P0 BRA `(.L_x_22) ;  /* 0x0000000400180947 */ /* 0x000fea0003800000 */
[----:B------:R-:W-:-:S04]  /*19e0*/  LOP3.LUT P0, RZ, R0, 0x7fffffff, RZ, 0xc0, !PT ;  /* 0x7fffffff00ff7812 */ /* 0x000fc8000780c0ff */
[----:B------:R-:W-:-:S13]  /*19f0*/  PLOP3.LUT P0, PT, P1, P0, PT, 0x2f, 0xf2 ;  /* 0x0000000000f2781c */ /* 0x000fda0000f00577 */
[----:B------:R-:W-:Y:S05]  /*1a00*/  @P0 BRA `(.L_x_23) ;  /* 0x0000000400000947 */ /* 0x000fea0003800000 */
[----:B------:R-:W-:Y:S02]  /*1a10*/  ISETP.GE.AND P0, PT, R9, RZ, PT ;  /* 0x000000ff0900720c */ /* 0x000fe40003f06270 */
[----:B------:R-:W-:-:S11]  /*1a20*/  ISETP.GE.AND P1, PT, R11, RZ, PT ;  /* 0x000000ff0b00720c */ /* 0x000fd60003f26270 */
[----:B------:R-:W-:Y:S02]  /*1a30*/  @P0 IMAD.MOV.U32 R5, RZ, RZ, RZ ;  /* 0x000000ffff050224 */ /* 0x000fe400078e00ff */
[----:B------:R-:W-:Y:S01]  /*1a40*/  @!P0 FFMA R3, R3, 1.84467440737095516160e+19, RZ ;  /* 0x5f80000003038823 */ /* 0x000fe200000000ff */
[----:B------:R-:W-:Y:S02]  /*1a50*/  @!P0 IMAD.MOV.U32 R5, RZ, RZ, -0x40 ;  /* 0xffffffc0ff058424 */ /* 0x000fe400078e00ff */
[----:B------:R-:W-:Y:S02]  /*1a60*/  @!P1 FFMA R0, R0, 1.84467440737095516160e+19, RZ ;  /* 0x5f80000000009823 */ /* 0x000fe400000000ff */
[----:B------:R-:W-:-:S07]  /*1a70*/  @!P1 VIADD R5, R5, 0x40 ;  /* 0x0000004005059836 */ /* 0x000fce0000000000 */
.L_x_19:
[----:B------:R-:W-:Y:S01]  /*1a80*/  LEA R9, R15, 0xc0800000, 0x17 ;  /* 0xc08000000f097811 */ /* 0x000fe200078eb8ff */
[----:B------:R-:W-:Y:S01]  /*1a90*/  VIADD R12, R12, 0xffffff81 ;  /* 0xffffff810c0c7836 */ /* 0x000fe20000000000 */
[----:B------:R-:W-:Y:S03]  /*1aa0*/  BSSY.RECONVERGENT B2, `(.L_x_24) ;  /* 0x0000035000027945 */ /* 0x000fe60003800200 */
[----:B------:R-:W-:Y:S02]  /*1ab0*/  IMAD.IADD R9, R0, 0x1, -R9 ;  /* 0x0000000100097824 */ /* 0x000fe400078e0a09 */
[C---:B------:R-:W-:Y:S01]  /*1ac0*/  IMAD R0, R12.reuse, -0x800000, R3 ;  /* 0xff8000000c007824 */ /* 0x040fe200078e0203 */
[----:B------:R-:W-:Y:S01]  /*1ad0*/  IADD3 R12, PT, PT, R12, 0x7f, -R15 ;  /* 0x0000007f0c0c7810 */ /* 0x000fe20007ffe80f */
[----:B------:R-:W0:Y:S01]  /*1ae0*/  MUFU.RCP R11, R9 ;  /* 0x00000009000b7308 */ /* 0x000e220000001000 */
[----:B------:R-:W-:-:S03]  /*1af0*/  FADD.FTZ R13, -R9, -RZ ;  /* 0x800000ff090d7221 */ /* 0x000fc60000010100 */
[----:B------:R-:W-:Y:S02]  /*1b00*/  IMAD.IADD R12, R12, 0x1, R5 ;  /* 0x000000010c0c7824 */ /* 0x000fe400078e0205 */
[----:B0-----:R-:W-:-:S04]  /*1b10*/  FFMA R14, R11, R13, 1 ;  /* 0x3f8000000b0e7423 */ /* 0x001fc8000000000d */
[----:B------:R-:W-:-:S04]  /*1b20*/  FFMA R16, R11, R14, R11 ;  /* 0x0000000e0b107223 */ /* 0x000fc8000000000b */
[----:B------:R-:W-:-:S04]  /*1b30*/  FFMA R3, R0, R16, RZ ;  /* 0x0000001000037223 */ /* 0x000fc800000000ff */
[----:B------:R-:W-:-:S04]  /*1b40*/  FFMA R14, R13, R3, R0 ;  /* 0x000000030d0e7223 */ /* 0x000fc80000000000 */
[----:B------:R-:W-:-:S04]  /*1b50*/  FFMA R11, R16, R14, R3 ;  /* 0x0000000e100b7223 */ /* 0x000fc80000000003 */
[----:B------:R-:W-:-:S04]  /*1b60*/  FFMA R14, R13, R11, R0 ;  /* 0x0000000b0d0e7223 */ /* 0x000fc80000000000 */
[----:B------:R-:W-:-:S05]  /*1b70*/  FFMA R3, R16, R14, R11 ;  /* 0x0000000e10037223 */ /* 0x000fca000000000b */
[----:B------:R-:W-:-:S04]  /*1b80*/  SHF.R.U32.HI R0, RZ, 0x17, R3 ;  /* 0x00000017ff007819 */ /* 0x000fc80000011603 */
[----:B------:R-:W-:-:S05]  /*1b90*/  LOP3.LUT R0, R0, 0xff, RZ, 0xc0, !PT ;  /* 0x000000ff00007812 */ /* 0x000fca00078ec0ff */
[----:B------:R-:W-:-:S04]  /*1ba0*/  IMAD.IADD R13, R0, 0x1, R12 ;  /* 0x00000001000d7824 */ /* 0x000fc800078e020c */
[----:B------:R-:W-:-:S05]  /*1bb0*/  VIADD R0, R13, 0xffffffff ;  /* 0xffffffff0d007836 */ /* 0x000fca0000000000 */
[----:B------:R-:W-:-:S13]  /*1bc0*/  ISETP.GE.U32.AND P0, PT, R0, 0xfe, PT ;  /* 0x000000fe0000780c */ /* 0x000fda0003f06070 */
[----:B------:R-:W-:Y:S05]  /*1bd0*/  @!P0 BRA `(.L_x_25) ;  /* 0x0000000000808947 */ /* 0x000fea0003800000 */
[----:B------:R-:W-:-:S13]  /*1be0*/  ISETP.GT.AND P0, PT, R13, 0xfe, PT ;  /* 0x000000fe0d00780c */ /* 0x000fda0003f04270 */
[----:B------:R-:W-:Y:S05]  /*1bf0*/  @P0 BRA `(.L_x_26) ;  /* 0x00000000006c0947 */ /* 0x000fea0003800000 */
[----:B------:R-:W-:-:S13]  /*1c00*/  ISETP.GE.AND P0, PT, R13, 0x1, PT ;  /* 0x000000010d00780c */ /* 0x000fda0003f06270 */
[----:B------:R-:W-:Y:S05]  /*1c10*/  @P0 BRA `(.L_x_27) ;  /* 0x0000000000740947 */ /* 0x000fea0003800000 */
[----:B------:R-:W-:Y:S02]  /*1c20*/  ISETP.GE.AND P0, PT, R13, -0x18, PT ;  /* 0xffffffe80d00780c */ /* 0x000fe40003f06270 */
[----:B------:R-:W-:-:S11]  /*1c30*/  LOP3.LUT R3, R3, 0x80000000, RZ, 0xc0, !PT ;  /* 0x8000000003037812 */ /* 0x000fd600078ec0ff */
[----:B------:R-:W-:Y:S05]  /*1c40*/  @!P0 BRA `(.L_x_27) ;  /* 0x0000000000688947 */ /* 0x000fea0003800000 */
[CCC-:B------:R-:W-:Y:S01]  /*1c50*/  FFMA.RZ R0, R16.reuse, R14.reuse, R11.reuse ;  /* 0x0000000e10007223 */ /* 0x1c0fe2000000c00b */
[C---:B------:R-:W-:Y:S02]  /*1c60*/  VIADD R12, R13.reuse, 0x20 ;  /* 0x000000200d0c7836 */ /* 0x040fe40000000000 */
[-CC-:B------:R-:W-:Y:S01]  /*1c70*/  FFMA.RM R5, R16, R14.reuse, R11.reuse ;  /* 0x0000000e10057223 */ /* 0x180fe2000000400b */
[C---:B------:R-:W-:Y:S02]  /*1c80*/  ISETP.NE.AND P2, PT, R13.reuse, RZ, PT ;  /* 0x000000ff0d00720c */ /* 0x040fe40003f45270 */
[----:B------:R-:W-:Y:S01]  /*1c90*/  LOP3.LUT R9, R0, 0x7fffff, RZ, 0xc0, !PT ;  /* 0x007fffff00097812 */ /* 0x000fe200078ec0ff */
[----:B------:R-:W-:Y:S01]  /*1ca0*/  FFMA.RP R0, R16, R14, R11 ;  /* 0x0000000e10007223 */ /* 0x000fe2000000800b */
[----:B------:R-:W-:Y:S01]  /*1cb0*/  IMAD.MOV R11, RZ, RZ, -R13 ;  /* 0x000000ffff0b7224 */ /* 0x000fe200078e0a0d */
[----:B------:R-:W-:Y:S02]  /*1cc0*/  ISETP.NE.AND P1, PT, R13, RZ, PT ;  /* 0x000000ff0d00720c */ /* 0x000fe40003f25270 */
[----:B------:R-:W-:-:S02]  /*1cd0*/  LOP3.LUT R9, R9, 0x800000, RZ, 0xfc, !PT ;  /* 0x0080000009097812 */ /* 0x000fc400078efcff */
[----:B------:R-:W-:Y:S02]  /*1ce0*/  FSETP.NEU.FTZ.AND P0, PT, R0, R5, PT ;  /* 0x000000050000720b */ /* 0x000fe40003f1d000 */
[----:B------:R-:W-:Y:S02]  /*1cf0*/  SHF.L.U32 R12, R9, R12, RZ ;  /* 0x0000000c090c7219 */ /* 0x000fe400000006ff */
[----:B------:R-:W-:Y:S02]  /*1d00*/  SEL R0, R11, RZ, P2 ;  /* 0x000000ff0b007207 */ /* 0x000fe40001000000 */
[----:B------:R-:W-:Y:S02]  /*1d10*/  ISETP.NE.AND P1, PT, R12, RZ, P1 ;  /* 0x000000ff0c00720c */ /* 0x000fe40000f25270 */
[----:B------:R-:W-:Y:S02]  /*1d20*/  SHF.R.U32.HI R0, RZ, R0, R9 ;  /* 0x00000000ff007219 */ /* 0x000fe40000011609 */
[----:B------:R-:W-:-:S02]  /*1d30*/  PLOP3.LUT P0, PT, P0, P1, PT, 0xf8, 0x8f ;  /* 0x00000000008f781c */ /* 0x000fc40000703f70 */
[----:B------:R-:W-:Y:S02]  /*1d40*/  SHF.R.U32.HI R12, RZ, 0x1, R0 ;  /* 0x00000001ff0c7819 */ /* 0x000fe40000011600 */
[----:B------:R-:W-:-:S04]  /*1d50*/  SEL R5, RZ, 0x1, !P0 ;  /* 0x00000001ff057807 */ /* 0x000fc80004000000 */
[----:B------:R-:W-:-:S04]  /*1d60*/  LOP3.LUT R5, R5, 0x1, R12, 0xf8, !PT ;  /* 0x0000000105057812 */ /* 0x000fc800078ef80c */
[----:B------:R-:W-:-:S05]  /*1d70*/  LOP3.LUT R5, R5, R0, RZ, 0xc0, !PT ;  /* 0x0000000005057212 */ /* 0x000fca00078ec0ff */
[----:B------:R-:W-:-:S05]  /*1d80*/  IMAD.IADD R12, R12, 0x1, R5 ;  /* 0x000000010c0c7824 */ /* 0x000fca00078e0205 */
[----:B------:R-:W-:Y:S01]  /*1d90*/  LOP3.LUT R3, R12, R3, RZ, 0xfc, !PT ;  /* 0x000000030c037212 */ /* 0x000fe200078efcff */
[----:B------:R-:W-:Y:S06]  /*1da0*/  BRA `(.L_x_27) ;  /* 0x0000000000107947 */ /* 0x000fec0003800000 */
.L_x_26:
[----:B------:R-:W-:-:S04]  /*1db0*/  LOP3.LUT R3, R3, 0x80000000, RZ, 0xc0, !PT ;  /* 0x8000000003037812 */ /* 0x000fc800078ec0ff */
[----:B------:R-:W-:Y:S01]  /*1dc0*/  LOP3.LUT R3, R3, 0x7f800000, RZ, 0xfc, !PT ;  /* 0x7f80000003037812 */ /* 0x000fe200078efcff */
[----:B------:R-:W-:Y:S06]  /*1dd0*/  BRA `(.L_x_27) ;  /* 0x0000000000047947 */ /* 0x000fec0003800000 */
.L_x_25:
[----:B------:R-:W-:-:S07]  /*1de0*/  IMAD R3, R12, 0x800000, R3 ;  /* 0x008000000c037824 */ /* 0x000fce00078e0203 */
.L_x_27:
[----:B------:R-:W-:Y:S05]  /*1df0*/  BSYNC.RECONVERGENT B2 ;  /* 0x0000000000027941 */ /* 0x000fea0003800200 */
.L_x_24:
[----:B------:R-:W-:Y:S05]  /*1e00*/  BRA `(.L_x_28) ;  /* 0x0000000000207947 */ /* 0x000fea0003800000 */
.L_x_23:
[----:B------:R-:W-:-:S04]  /*1e10*/  LOP3.LUT R3, R0, 0x80000000, R3, 0x48, !PT ;  /* 0x8000000000037812 */ /* 0x000fc800078e4803 */
[----:B------:R-:W-:Y:S01]  /*1e20*/  LOP3.LUT R3, R3, 0x7f800000, RZ, 0xfc, !PT ;  /* 0x7f80000003037812 */ /* 0x000fe200078efcff */
[----:B------:R-:W-:Y:S06]  /*1e30*/  BRA `(.L_x_28) ;  /* 0x0000000000147947 */ /* 0x000fec0003800000 */
.L_x_22:
[----:B------:R-:W-:Y:S01]  /*1e40*/  LOP3.LUT R3, R0, 0x80000000, R3, 0x48, !PT ;  /* 0x8000000000037812 */ /* 0x000fe200078e4803 */
[----:B------:R-:W-:Y:S06]  /*1e50*/  BRA `(.L_x_28) ;  /* 0x00000000000c7947 */ /* 0x000fec0003800000 */
.L_x_21:
[----:B------:R-:W0:Y:S01]  /*1e60*/  MUFU.RSQ R3, -QNAN ;  /* 0xffc0000000037908 */ /* 0x000e220000001400 */
[----:B------:R-:W-:Y:S05]  /*1e70*/  BRA `(.L_x_28) ;  /* 0x0000000000047947 */ /* 0x000fea0003800000 */
.L_x_20:
[----:B------:R-:W-:-:S07]  /*1e80*/  FADD.FTZ R3, R3, R0 ;  /* 0x0000000003037221 */ /* 0x000fce0000010000 */
.L_x_28:
[----:B------:R-:W-:Y:S05]  /*1e90*/  BSYNC.RECONVERGENT B1 ;  /* 0x0000000000017941 */ /* 0x000fea0003800200 */
.L_x_18:
[----:B------:R-:W-:-:S04]  /*1ea0*/  IMAD.MOV.U32 R11, RZ, RZ, 0x0 ;  /* 0x00000000ff0b7424 */ /* 0x000fc800078e00ff */
[----:B0-----:R-:W-:Y:S05]  /*1eb0*/  RET.REL.NODEC R10 `(_Z20updateDensityHeatmapP6float2Pfjjjjf) ;  /* 0xffffffe00a507950 */ /* 0x001fea0003c3ffff */
.L_x_29:
[----:B------:R-:W-:-:S00]  /*1ec0*/  BRA `(.L_x_29) ;  /* 0xfffffffc00fc7947 */ /* 0x000fc0000383ffff */
[----:B------:R-:W-:-:S00]  /*1ed0*/  NOP ;  /* 0x0000000000007918 */ /* 0x000fc00000000000 */
        /* <DEDUP_REMOVED lines=10> */
.L_x_44:


//--------------------- .text._Z13convertToDBFSPff --------------------------
	.section	.text._Z13convertToDBFSPff,"ax",@progbits
	.align	128
        .global         _Z13convertToDBFSPff
        .type           _Z13convertToDBFSPff,@function
        .size           _Z13convertToDBFSPff,(.L_x_45 - _Z13convertToDBFSPff)
        .other          _Z13convertToDBFSPff,@"STO_CUDA_ENTRY STV_DEFAULT"
_Z13convertToDBFSPff:
.text._Z13convertToDBFSPff:
[----:B------:R-:W-:Y:S01]  /*0000*/  LDC R1, c[0x0][0x37c] ;  /* 0x0000df00ff017b82 */ /* 0x000fe20000000800 */
[----:B------:R-:W0:Y:S07]  /*0010*/  S2R R0, SR_TID.X ;  /* 0x0000000000007919 */ /* 0x000e2e0000002100 */
[----:B------:R-:W0:Y:S01]  /*0020*/  S2UR UR6, SR_CTAID.X ;  /* 0x00000000000679c3 */ /* 0x000e220000002500 */
[----:B------:R-:W1:Y:S07]  /*0030*/  LDCU.64 UR4, c[0x0][0x358] ;  /* 0x00006b00ff0477ac */ /* 0x000e6e0008000a00 */
[----:B------:R-:W0:Y:S08]  /*0040*/  LDC R3, c[0x0][0x360] ;  /* 0x0000d800ff037b82 */ /* 0x000e300000000800 */
[----:B------:R-:W2:Y:S08]  /*0050*/  LDC.64 R4, c[0x0][0x380] ;  /* 0x0000e000ff047b82 */ /* 0x000eb00000000a00 */
[----:B------:R-:W3:Y:S01]  /*0060*/  LDC R7, c[0x0][0x388] ;  /* 0x0000e200ff077b82 */ /* 0x000ee20000000800 */
[----:B0-----:R-:W-:-:S04]  /*0070*/  IMAD R3, R3, UR6, R0 ;  /* 0x0000000603037c24 */ /* 0x001fc8000f8e0200 */
[----:B--2---:R-:W-:-:S05]  /*0080*/  IMAD.WIDE.U32 R4, R3, 0x4, R4 ;  /* 0x0000000403047825 */ /* 0x004fca00078e0004 */
[----:B-1----:R-:W2:Y:S01]  /*0090*/  LDG.E R0, desc[UR4][R4.64] ;  /* 0x0000000404007981 */ /* 0x002ea2000c1e1900 */
[----:B------:R-:W-:Y:S01]  /*00a0*/  BSSY.RECONVERGENT B0, `(.L_x_30) ;  /* 0x000000c000007945 */ /* 0x000fe20003800200 */
[----:B---3--:R-:W0:Y:S02]  /*00b0*/  MUFU.RCP R2, R7 ;  /* 0x0000000700027308 */ /* 0x008e240000001000 */
[----:B0-----:R-:W-:-:S04]  /*00c0*/  FFMA R3, R2, -R7, 1 ;  /* 0x3f80000002037423 */ /* 0x001fc80000000807 */
[----:B------:R-:W-:Y:S02]  /*00d0*/  FFMA R3, R2, R3, R2 ;  /* 0x0000000302037223 */ /* 0x000fe40000000002 */
[----:B--2---:R-:W0:Y:S02]  /*00e0*/  FCHK P0, R0, R7 ;  /* 0x0000000700007302 */ /* 0x004e240000000000 */
[----:B------:R-:W-:-:S04]  /*00f0*/  FFMA R2, R0, R3, RZ ;  /* 0x0000000300027223 */ /* 0x000fc800000000ff */
[----:B------:R-:W-:-:S04]  /*0100*/  FFMA R6, R2, -R7, R0 ;  /* 0x8000000702067223 */ /* 0x000fc80000000000 */
[----:B------:R-:W-:Y:S01]  /*0110*/  FFMA R2, R3, R6, R2 ;  /* 0x0000000603027223 */ /* 0x000fe20000000002 */
[----:B0-----:R-:W-:Y:S06]  /*0120*/  @!P0 BRA `(.L_x_31) ;  /* 0x00000000000c8947 */ /* 0x001fec0003800000 */
[----:B------:R-:W-:-:S07]  /*0130*/  MOV R2, 0x150 ;  /* 0x0000015000027802 */ /* 0x000fce0000000f00 */
[----:B------:R-:W-:Y:S05]  /*0140*/  CALL.REL.NOINC `($__internal_1_$__cuda_sm3x_div_rn_noftz_f32_slowpath) ;  /* 0x0000000000887944 */ /* 0x000fea0003c00000 */
[----:B------:R-:W-:-:S07]  /*0150*/  IMAD.MOV.U32 R2, RZ, RZ, R0 ;  /* 0x000000ffff027224 */ /* 0x000fce00078e0000 */
.L_x_31:
[----:B------:R-:W-:Y:S05]  /*0160*/  BSYNC.RECONVERGENT B0 ;  /* 0x0000000000007941 */ /* 0x000fea0003800200 */
.L_x_30:
[----:B------:R-:W-:Y:S02]  /*0170*/  IMAD.MOV.U32 R9, RZ, RZ, R2 ;  /* 0x000000ffff097224 */ /* 0x000fe400078e0002 */
[----:B------:R-:W-:-:S03]  /*0180*/  IMAD.MOV.U32 R3, RZ, RZ, 0x3e055027 ;  /* 0x3e055027ff037424 */ /* 0x000fc600078e00ff */
[----:B------:R-:W-:-:S13]  /*0190*/  FSETP.GEU.AND P0, PT, R9, 1.175494350822287508e-38, PT ;  /* 0x008000000900780b */ /* 0x000fda0003f0e000 */
[----:B------:R-:W-:-:S04]  /*01a0*/  @!P0 FMUL R9, R9, 8388608 ;  /* 0x4b00000009098820 */ /* 0x000fc80000400000 */
[----:B------:R-:W-:-:S05]  /*01b0*/  VIADD R0, R9, 0xc0d55555 ;  /* 0xc0d5555509007836 */ /* 0x000fca0000000000 */
[----:B------:R-:W-:-:S05]  /*01c0*/  LOP3.LUT R2, R0, 0xff800000, RZ, 0xc0, !PT ;  /* 0xff80000000027812 */ /* 0x000fca00078ec0ff */
[----:B------:R-:W-:-:S04]  /*01d0*/  IMAD.IADD R0, R9, 0x1, -R2 ;  /* 0x0000000109007824 */ /* 0x000fc800078e0a02 */
[----:B------:R-:W-:Y:S01]  /*01e0*/  FADD R6, R0, -1 ;  /* 0xbf80000000067421 */ /* 0x000fe20000000000 */
[----:B------:R-:W-:Y:S02]  /*01f0*/  FSEL R0, RZ, -23, P0 ;  /* 0xc1b80000ff007808 */ /* 0x000fe40000000000 */
[----:B------:R-:W-:Y:S01]  /*0200*/  ISETP.GT.U32.AND P0, PT, R9, 0x7f7fffff, PT ;  /* 0x7f7fffff0900780c */ /* 0x000fe20003f04070 */
[----:B------:R-:W-:-:S04]  /*0210*/  FFMA R3, R6, -R3, 0.14084610342979431152 ;  /* 0x3e1039f606037423 */ /* 0x000fc80000000803 */
[----:B------:R-:W-:-:S04]  /*0220*/  FFMA R3, R6, R3, -0.12148627638816833496 ;  /* 0xbdf8cdcc06037423 */ /* 0x000fc80000000003 */
[----:B------:R-:W-:-:S04]  /*0230*/  FFMA R3, R6, R3, 0.13980610668659210205 ;  /* 0x3e0f295506037423 */ /* 0x000fc80000000003 */
[----:B------:R-:W-:-:S04]  /*0240*/  FFMA R3, R6, R3, -0.16684235632419586182 ;  /* 0xbe2ad8b906037423 */ /* 0x000fc80000000003 */
[----:B------:R-:W-:-:S04]  /*0250*/  FFMA R3, R6, R3, 0.20012299716472625732 ;  /* 0x3e4ced0b06037423 */ /* 0x000fc80000000003 */
[----:B------:R-:W-:-:S04]  /*0260*/  FFMA R3, R6, R3, -0.24999669194221496582 ;  /* 0xbe7fff2206037423 */ /* 0x000fc80000000003 */
[----:B------:R-:W-:-:S04]  /*0270*/  FFMA R3, R6, R3, 0.33333182334899902344 ;  /* 0x3eaaaa7806037423 */ /* 0x000fc80000000003 */
[C---:B------:R-:W-:Y:S01]  /*0280*/  FFMA R7, R6.reuse, R3, -0.5 ;  /* 0xbf00000006077423 */ /* 0x040fe20000000003 */
[----:B------:R-:W-:Y:S01]  /*0290*/  I2FP.F32.S32 R3, R2 ;  /* 0x0000000200037245 */ /* 0x000fe20000201400 */
[----:B------:R-:W-:Y:S02]  /*02a0*/  IMAD.MOV.U32 R2, RZ, RZ, 0x7f800000 ;  /* 0x7f800000ff027424 */ /* 0x000fe400078e00ff */
[C---:B------:R-:W-:Y:S02]  /*02b0*/  FMUL R7, R6.reuse, R7 ;  /* 0x0000000706077220 */ /* 0x040fe40000400000 */
[----:B------:R-:W-:Y:S02]  /*02c0*/  FFMA R0, R3, 1.1920928955078125e-07, R0 ;  /* 0x3400000003007823 */ /* 0x000fe40000000000 */
[----:B------:R-:W-:-:S04]  /*02d0*/  FFMA R7, R6, R7, R6 ;  /* 0x0000000706077223 */ /* 0x000fc80000000006 */
[----:B------:R-:W-:Y:S01]  /*02e0*/  FFMA R0, R0, 0.69314718246459960938, R7 ;  /* 0x3f31721800007823 */ /* 0x000fe20000000007 */
[C---:B------:R-:W-:Y:S01]  /*02f0*/  @P0 FFMA R0, R9.reuse, R2, +INF ;  /* 0x7f80000009000423 */ /* 0x040fe20000000002 */
[----:B------:R-:W-:-:S03]  /*0300*/  FSETP.NEU.AND P0, PT, R9, RZ, PT ;  /* 0x000000ff0900720b */ /* 0x000fc60003f0d000 */
[----:B------:R-:W-:-:S04]  /*0310*/  FMUL R0, R0, 0.43429449200630187988 ;  /* 0x3ede5bd900007820 */ /* 0x000fc80000400000 */
[----:B------:R-:W-:-:S05]  /*0320*/  FMUL R0, R0, 20 ;  /* 0x41a0000000007820 */ /* 0x000fca0000400000 */
[----:B------:R-:W-:-:S04]  /*0330*/  FSEL R0, R0, -INF , P0 ;  /* 0xff80000000007808 */ /* 0x000fc80000000000 */
[----:B------:R-:W-:-:S05]  /*0340*/  FMNMX.NAN R3, R0, -10000, !PT ;  /* 0xc61c400000037809 */ /* 0x000fca0007820000 */
[----:B------:R-:W-:Y:S01]  /*0350*/  STG.E desc[UR4][R4.64], R3 ;  /* 0x0000000304007986 */ /* 0x000fe2000c101904 */
[----:B------:R-:W-:Y:S05]  /*0360*/  EXIT ;  /* 0x000000000000794d */ /* 0x000fea0003800000 */
        .weak           $__internal_1_$__cuda_sm3x_div_rn_noftz_f32_slowpath
        .type           $__internal_1_$__cuda_sm3x_div_rn_noftz_f32_slowpath,@function
        .size           $__internal_1_$__cuda_sm3x_div_rn_noftz_f32_slowpath,(.L_x_45 - $__internal_1_$__cuda_sm3x_div_rn_noftz_f32_slowpath)
$__internal_1_$__cuda_sm3x_div_rn_noftz_f32_slowpath:
[----:B------:R-:W0:Y:S01]  /*0370*/  LDC R3, c[0x0][0x388] ;  /* 0x0000e200ff037b82 */ /* 0x000e220000000800 */
[--C-:B------:R-:W-:Y:S01]  /*0380*/  SHF.R.U32.HI R6, RZ, 0x17, R0.reuse ;  /* 0x00000017ff067819 */ /* 0x100fe20000011600 */
[----:B------:R-:W1:Y:S01]  /*0390*/  LDCU UR6, c[0x0][0x388] ;  /* 0x00007100ff0677ac */ /* 0x000e620008000800 */
[----:B------:R-:W-:Y:S01]  /*03a0*/  BSSY.RECONVERGENT B1, `(.L_x_32) ;  /* 0x0000064000017945 */ /* 0x000fe20003800200 */
[----:B------:R-:W-:Y:S01]  /*03b0*/  IMAD.MOV.U32 R8, RZ, RZ, R0 ;  /* 0x000000ffff087224 */ /* 0x000fe200078e0000 */
[----:B------:R-:W-:-:S05]  /*03c0*/  LOP3.LUT R6, R6, 0xff, RZ, 0xc0, !PT ;  /* 0x000000ff06067812 */ /* 0x000fca00078ec0ff */
[----:B------:R-:W-:Y:S02]  /*03d0*/  VIADD R11, R6, 0xffffffff ;  /* 0xffffffff060b7836 */ /* 0x000fe40000000000 */
[----:B-1----:R-:W-:Y:S01]  /*03e0*/  IMAD.U32 R9, RZ, RZ, UR6 ;  /* 0x00000006ff097e24 */ /* 0x002fe2000f8e00ff */
[----:B0-----:R-:W-:-:S04]  /*03f0*/  SHF.R.U32.HI R7, RZ, 0x17, R3 ;  /* 0x00000017ff077819 */ /* 0x001fc80000011603 */
[----:B------:R-:W-:-:S04]  /*0400*/  LOP3.LUT R7, R7, 0xff, RZ, 0xc0, !PT ;  /* 0x000000ff07077812 */ /* 0x000fc800078ec0ff */
[----:B------:R-:W-:-:S04]  /*0410*/  IADD3 R12, PT, PT, R7, -0x1, RZ ;  /* 0xffffffff070c7810 */ /* 0x000fc80007ffe0ff */
        /* <DEDUP_REMOVED lines=22> */
[----:B------:R-:W-:Y:S01]  /*0580*/  @P0 MOV R10, RZ ;  /* 0x000000ff000a0202 */ /* 0x000fe20000000f00 */
[----:B------:R-:W-:Y:S02]  /*0590*/  @!P0 IMAD.MOV.U32 R10, RZ, RZ, -0x40 ;  /* 0xffffffc0ff0a8424 */ /* 0x000fe400078e00ff */
[----:B------:R-:W-:Y:S01]  /*05a0*/  @!P0 FFMA R8, R0, 1.84467440737095516160e+19, RZ ;  /* 0x5f80000000088823 */ /* 0x000fe200000000ff */
[----:B------:R-:W-:Y:S01]  /*05b0*/  @!P1 FFMA R9, R3, 1.84467440737095516160e+19, RZ ;  /* 0x5f80000003099823 */ /* 0x000fe200000000ff */
[----:B------:R-:W-:-:S07]  /*05c0*/  @!P1 VIADD R10, R10, 0x40 ;  /* 0x000000400a0a9836 */ /* 0x000fce0000000000 */
.L_x_33:
[----:B------:R-:W-:Y:S01]  /*05d0*/  LEA R0, R7, 0xc0800000, 0x17 ;  /* 0xc080000007007811 */ /* 0x000fe200078eb8ff */
[----:B------:R-:W-:Y:S01]  /*05e0*/  VIADD R6, R6, 0xffffff81 ;  /* 0xffffff8106067836 */ /* 0x000fe20000000000 */
[----:B------:R-:W-:Y:S03]  /*05f0*/  BSSY.RECONVERGENT B2, `(.L_x_38) ;  /* 0x0000035000027945 */ /* 0x000fe60003800200 */
[----:B------:R-:W-:Y:S01]  /*0600*/  IMAD.IADD R9, R9, 0x1, -R0 ;  /* 0x0000000109097824 */ /* 0x000fe200078e0a00 */
[C---:B------:R-:W-:Y:S01]  /*0610*/  IADD3 R7, PT, PT, R6.reuse, 0x7f, -R7 ;  /* 0x0000007f06077810 */ /* 0x040fe20007ffe807 */
[----:B------:R-:W-:Y:S02]  /*0620*/  IMAD R0, R6, -0x800000, R8 ;  /* 0xff80000006007824 */ /* 0x000fe400078e0208 */
[----:B------:R-:W0:Y:S01]  /*0630*/  MUFU.RCP R3, R9 ;  /* 0x0000000900037308 */ /* 0x000e220000001000 */
[----:B------:R-:W-:Y:S01]  /*0640*/  FADD.FTZ R11, -R9, -RZ ;  /* 0x800000ff090b7221 */ /* 0x000fe20000010100 */
[----:B------:R-:W-:-:S03]  /*0650*/  IADD3 R7, PT, PT, R7, R10, RZ ;  /* 0x0000000a07077210 */ /* 0x000fc60007ffe0ff */
        /* <DEDUP_REMOVED lines=21> */
[CCC-:B------:R-:W-:Y:S01]  /*07b0*/  FFMA.RM R6, R12.reuse, R8.reuse, R13.reuse ;  /* 0x000000080c067223 */ /* 0x1c0fe2000000400d */
[C---:B------:R-:W-:Y:S02]  /*07c0*/  ISETP.NE.AND P2, PT, R9.reuse, RZ, PT ;  /* 0x000000ff0900720c */ /* 0x040fe40003f45270 */
[----:B------:R-:W-:Y:S02]  /*07d0*/  ISETP.NE.AND P1, PT, R9, RZ, PT ;  /* 0x000000ff0900720c */ /* 0x000fe40003f25270 */
[----:B------:R-:W-:Y:S01]  /*07e0*/  LOP3.LUT R7, R3, 0x7fffff, RZ, 0xc0, !PT ;  /* 0x007fffff03077812 */ /* 0x000fe200078ec0ff */
[----:B------:R-:W-:Y:S01]  /*07f0*/  FFMA.RP R3, R12, R8, R13 ;  /* 0x000000080c037223 */ /* 0x000fe2000000800d */
[----:B------:R-:W-:Y:S02]  /*0800*/  VIADD R8, R9, 0x20 ;  /* 0x0000002009087836 */ /* 0x000fe40000000000 */
[----:B------:R-:W-:Y:S01]  /*0810*/  LOP3.LUT R7, R7, 0x800000, RZ, 0xfc, !PT ;  /* 0x0080000007077812 */ /* 0x000fe200078efcff */
[----:B------:R-:W-:Y:S01]  /*0820*/  IMAD.MOV R9, RZ, RZ, -R9 ;  /* 0x000000ffff097224 */ /* 0x000fe200078e0a09 */
[----:B------:R-:W-:-:S02]  /*0830*/  FSETP.NEU.FTZ.AND P0, PT, R3, R6, PT ;  /* 0x000000060300720b */ /* 0x000fc40003f1d000 */
[----:B------:R-:W-:Y:S02]  /*0840*/  SHF.L.U32 R8, R7, R8, RZ ;  /* 0x0000000807087219 */ /* 0x000fe400000006ff */
[----:B------:R-:W-:Y:S02]  /*0850*/  SEL R6, R9, RZ, P2 ;  /* 0x000000ff09067207 */ /* 0x000fe40001000000 */
[----:B------:R-:W-:Y:S02]  /*0860*/  ISETP.NE.AND P1, PT, R8, RZ, P1 ;  /* 0x000000ff0800720c */ /* 0x000fe40000f25270 */
[----:B------:R-:W-:Y:S02]  /*0870*/  SHF.R.U32.HI R6, RZ, R6, R7 ;  /* 0x00000006ff067219 */ /* 0x000fe40000011607 */
[----:B------:R-:W-:Y:S02]  /*0880*/  PLOP3.LUT P0, PT, P0, P1, PT, 0xf8, 0x8f ;  /* 0x00000000008f781c */ /* 0x000fe40000703f70 */
[----:B------:R-:W-:-:S02]  /*0890*/  SHF.R.U32.HI R8, RZ, 0x1, R6 ;  /* 0x00000001ff087819 */ /* 0x000fc40000011606 */
[----:B------:R-:W-:-:S04]  /*08a0*/  SEL R3, RZ, 0x1, !P0 ;  /* 0x00000001ff037807 */ /* 0x000fc80004000000 */
[----:B------:R-:W-:-:S04]  /*08b0*/  LOP3.LUT R3, R3, 0x1, R8, 0xf8, !PT ;  /* 0x0000000103037812 */ /* 0x000fc800078ef808 */
[----:B------:R-:W-:-:S04]  /*08c0*/  LOP3.LUT R3, R3, R6, RZ, 0xc0, !PT ;  /* 0x0000000603037212 */ /* 0x000fc800078ec0ff */
[----:B------:R-:W-:-:S04]  /*08d0*/  IADD3 R3, PT, PT, R8, R3, RZ ;  /* 0x0000000308037210 */ /* 0x000fc80007ffe0ff */
[----:B------:R-:W-:Y:S01]  /*08e0*/  LOP3.LUT R0, R3, R0, RZ, 0xfc, !PT ;  /* 0x0000000003007212 */ /* 0x000fe200078efcff */
[----:B------:R-:W-:Y:S06]  /*08f0*/  BRA `(.L_x_41) ;  /* 0x0000000000107947 */ /* 0x000fec0003800000 */
.L_x_40:
[----:B------:R-:W-:-:S04]  /*0900*/  LOP3.LUT R0, R0, 0x80000000, RZ, 0xc0, !PT ;  /* 0x8000000000007812 */ /* 0x000fc800078ec0ff */
[----:B------:R-:W-:Y:S01]  /*0910*/  LOP3.LUT R0, R0, 0x7f800000, RZ, 0xfc, !PT ;  /* 0x7f80000000007812 */ /* 0x000fe200078efcff */
[----:B------:R-:W-:Y:S06]  /*0920*/  BRA `(.L_x_41) ;  /* 0x0000000000047947 */ /* 0x000fec0003800000 */
.L_x_39:
[----:B------:R-:W-:-:S07]  /*0930*/  IMAD R0, R7, 0x800000, R0 ;  /* 0x0080000007007824 */ /* 0x000fce00078e0200 */
.L_x_41:
[----:B------:R-:W-:Y:S05]  /*0940*/  BSYNC.RECONVERGENT B2 ;  /* 0x0000000000027941 */ /* 0x000fea0003800200 */
.L_x_38:
[----:B------:R-:W-:Y:S05]  /*0950*/  BRA `(.L_x_42) ;  /* 0x0000000000207947 */ /* 0x000fea0003800000 */
.L_x_37:
[----:B------:R-:W-:-:S04]  /*0960*/  LOP3.LUT R0, R9, 0x80000000, R8, 0x48, !PT ;  /* 0x8000000009007812 */ /* 0x000fc800078e4808 */
[----:B------:R-:W-:Y:S01]  /*0970*/  LOP3.LUT R0, R0, 0x7f800000, RZ, 0xfc, !PT ;  /* 0x7f80000000007812 */ /* 0x000fe200078efcff */
[----:B------:R-:W-:Y:S06]  /*0980*/  BRA `(.L_x_42) ;  /* 0x0000000000147947 */ /* 0x000fec0003800000 */
.L_x_36:
[----:B------:R-:W-:Y:S01]  /*0990*/  LOP3.LUT R0, R9, 0x80000000, R8, 0x48, !PT ;  /* 0x8000000009007812 */ /* 0x000fe200078e4808 */
[----:B------:R-:W-:Y:S06]  /*09a0*/  BRA `(.L_x_42) ;  /* 0x00000000000c7947 */ /* 0x000fec0003800000 */
.L_x_35:
[----:B------:R-:W0:Y:S01]  /*09b0*/  MUFU.RSQ R0, -QNAN ;  /* 0xffc0000000007908 */ /* 0x000e220000001400 */
[----:B------:R-:W-:Y:S05]  /*09c0*/  BRA `(.L_x_42) ;  /* 0x0000000000047947 */ /* 0x000fea0003800000 */
.L_x_34:
[----:B------:R-:W-:-:S07]  /*09d0*/  FADD.FTZ R0, R0, R3 ;  /* 0x0000000300007221 */ /* 0x000fce0000010000 */
.L_x_42:
[----:B------:R-:W-:Y:S05]  /*09e0*/  BSYNC.RECONVERGENT B1 ;  /* 0x0000000000017941 */ /* 0x000fea0003800200 */
.L_x_32:
[----:B------:R-:W-:-:S04]  /*09f0*/  IMAD.MOV.U32 R3, RZ, RZ, 0x0 ;  /* 0x00000000ff037424 */ /* 0x000fc800078e00ff */
[----:B0-----:R-:W-:Y:S05]  /*0a00*/  RET.REL.NODEC R2 `(_Z13convertToDBFSPff) ;  /* 0xfffffff4027c7950 */ /* 0x001fea0003c3ffff */
.L_x_43:
        /* <DEDUP_REMOVED lines=15> */
.L_x_45:


//--------------------- .nv.shared.reserved.0     --------------------------
	.section	.nv.shared.reserved.0,"aw",@nobits
	.weak		__nv_reservedSMEM_offset_0_alias
	.size		__nv_reservedSMEM_offset_0_alias, 0, 64
	.other		__nv_reservedSMEM_offset_0_alias,@"STO_CUDA_RESERVED_SHARED STV_DEFAULT"
__nv_reservedSMEM_offset_0_alias:
	.zero		0
	.zero		64


//--------------------- .nv.constant0._Z20updateDensityHeatmapP6float2Pfjjjjf --------------------------
	.section	.nv.constant0._Z20updateDensityHeatmapP6float2Pfjjjjf,"a",@progbits
	.sectionflags	@""
	.align	4
.nv.constant0._Z20updateDensityHeatmapP6float2Pfjjjjf:
	.zero		932


//--------------------- .nv.constant0._Z13convertToDBFSPff --------------------------
	.section	.nv.constant0._Z13convertToDBFSPff,"a",@progbits
	.sectionflags	@""
	.align	4
.nv.constant0._Z13convertToDBFSPff:
	.zero		908


//--------------------- SYMBOLS --------------------------

	.type		.nv.reservedSmem.offset0,@object
	.size		.nv.reservedSmem.offset0,0x4
